	.target	sm_100a

	.elftype	@"ET_EXEC"


//--------------------- .note.nv.tkinfo           --------------------------
	.section	.note.nv.tkinfo,"",@"SHT_NOTE"
	.sectionflags	@"SHF_NOTE_NV_TKINFO"
	.tkinfo
        /*0018*/ 	.word	0x00000002
        /*0030*/ 	.string	""
        /*0030*/ 	.string	"ptxas"
        /*0030*/ 	.string	"Cuda compilation tools, release 13.0, V13.0.88"
        /*0030*/ 	.string	"Build cuda_13.0.r13.0/compiler.36424714_0"
        /*0030*/ 	.string	"-arch sm_100a -m 64 "



//--------------------- .note.nv.cuinfo           --------------------------
	.section	.note.nv.cuinfo,"",@"SHT_NOTE"
	.sectionflags	@"SHF_NOTE_NV_CUINFO"
        /*0018*/ 	.short	0x0002
        /*001a*/ 	.short	0x0064
        /*001c*/ 	.short	0x0082
	.zero		2


//--------------------- .nv.info                  --------------------------
	.section	.nv.info,"",@"SHT_CUDA_INFO"
	.align	4


	//----- nvinfo : EIATTR_REGCOUNT
	.align		4
        /*0000*/ 	.byte	0x04, 0x2f
        /*0002*/ 	.short	(.L_19 - .L_18)
	.align		4
.L_18:
        /*0004*/ 	.word	index@(_ZN7cutlass13device_kernelINS_4conv6kernel13ConvUniversalINS1_16ConvProblemShapeILNS1_8OperatorE0ELi3EEENS1_10collective14CollectiveConvINS1_47MainloopSm100TmaUmmaWarpSpecializedImplicitGemmILS5_0ELi13ELi3ELi1ELi2EN4cute5tupleIJNSA_1CILi2EEENSC_ILi1EEESE_EEEEENSB_IJNSC_ILi128EEESH_NSB_IJNSC_ILi64EEEEEEEEENS_6half_tESL_NSA_8TiledMMAINSA_8MMA_AtomIJNSA_26SM100_MMA_F16BF16_2x1SM_SSISL_SL_fLi128ELi128ELNSA_4UMMA5MajorE0ELSQ_0ELNSP_7ScaleInE0ELSR_0EEEEEENSA_6LayoutINSB_IJSE_SE_SE_EEENSB_IJNSC_ILi0EEESW_SW_EEEEENSB_IJNSA_10UnderscoreESZ_SZ_EEEEENS7_6detail27Sm100ImplicitGemmTileTraitsINSA_25SM100_TMA_2SM_LOAD_IM2COLENSA_14ComposedLayoutINSA_7SwizzleILi3ELi4ELi3EEENSA_18smem_ptr_flag_bitsILi16EEENSU_INSB_IJNSC_ILi8EEESI_EEENSB_IJSI_SE_EEEEEEEvEENS13_INSA_18SM100_TMA_2SM_LOADES1E_vEEEENS_8epilogue10collective18CollectiveEpilogueINS1J_23Sm100TmaWarpSpecializedILi4ELi2ELi16ELb1ELb0EEEJNSB_IJSI_SH_SJ_EEENSB_IJNSU_ISI_SE_EENSU_INSB_IJNSC_ILi16EEESD_EEENSB_IJSE_SI_EEEEEEEESL_NSB_IJNSB_IJllllEEESE_SW_EEESL_S1W_NS1J_6fusion15FusionCallbacksIS1N_NS1X_17LinearCombinationISL_fSL_fLNS_15FloatRoundStyleE2EEES1O_S1U_JEEENSA_5SM1004TMEM4LOAD26SM100_TMEM_LOAD_32dp32b16xENSA_20SM90_TMA_LOAD_IM2COLENS15_INS16_ILi1ELi4ELi3EEES19_NSU_INSB_IJS1A_S1Q_EEENSB_IJS1Q_SE_EEEEEEENSA_39AutoVectorizingCopyWithAssumedAlignmentILi128EEENSA_21SM90_TMA_STORE_IM2COLES2C_S2E_S2E_EEEvvEEEEvNT_6ParamsE)
        /*0008*/ 	.word	0x0000004b


	//----- nvinfo : EIATTR_FRAME_SIZE
	.align		4
.L_19:
        /*000c*/ 	.byte	0x04, 0x11
        /*000e*/ 	.short	(.L_21 - .L_20)
	.align		4
.L_20:
        /*0010*/ 	.word	index@($__internal_2_$__cuda_sm10x_tcgen05_guardrail_trap_unallocated_columns_being_dealloced)
        /*0014*/ 	.word	0x00000008


	//----- nvinfo : EIATTR_FRAME_SIZE
	.align		4
.L_21:
        /*0018*/ 	.byte	0x04, 0x11
        /*001a*/ 	.short	(.L_23 - .L_22)
	.align		4
.L_22:
        /*001c*/ 	.word	index@($__internal_1_$__cuda_sm10x_tcgen05_guardrail_trap_phase_invalid_during_alloc)
        /*0020*/ 	.word	0x00000008


	//----- nvinfo : EIATTR_FRAME_SIZE
	.align		4
.L_23:
        /*0024*/ 	.byte	0x04, 0x11
        /*0026*/ 	.short	(.L_25 - .L_24)
	.align		4
.L_24:
        /*0028*/ 	.word	index@($__internal_0_$__cuda_sm10x_tcgen05_guardrail_trap_col_being_dealloced_not_returned_by_alloc)
        /*002c*/ 	.word	0x00000008


	//----- nvinfo : EIATTR_FRAME_SIZE
	.align		4
.L_25:
        /*0030*/ 	.byte	0x04, 0x11
        /*0032*/ 	.short	(.L_27 - .L_26)
	.align		4
.L_26:
        /*0034*/ 	.word	index@(_ZN7cutlass13device_kernelINS_4conv6kernel13ConvUniversalINS1_16ConvProblemShapeILNS1_8OperatorE0ELi3EEENS1_10collective14CollectiveConvINS1_47MainloopSm100TmaUmmaWarpSpecializedImplicitGemmILS5_0ELi13ELi3ELi1ELi2EN4cute5tupleIJNSA_1CILi2EEENSC_ILi1EEESE_EEEEENSB_IJNSC_ILi128EEESH_NSB_IJNSC_ILi64EEEEEEEEENS_6half_tESL_NSA_8TiledMMAINSA_8MMA_AtomIJNSA_26SM100_MMA_F16BF16_2x1SM_SSISL_SL_fLi128ELi128ELNSA_4UMMA5MajorE0ELSQ_0ELNSP_7ScaleInE0ELSR_0EEEEEENSA_6LayoutINSB_IJSE_SE_SE_EEENSB_IJNSC_ILi0EEESW_SW_EEEEENSB_IJNSA_10UnderscoreESZ_SZ_EEEEENS7_6detail27Sm100ImplicitGemmTileTraitsINSA_25SM100_TMA_2SM_LOAD_IM2COLENSA_14ComposedLayoutINSA_7SwizzleILi3ELi4ELi3EEENSA_18smem_ptr_flag_bitsILi16EEENSU_INSB_IJNSC_ILi8EEESI_EEENSB_IJSI_SE_EEEEEEEvEENS13_INSA_18SM100_TMA_2SM_LOADES1E_vEEEENS_8epilogue10collective18CollectiveEpilogueINS1J_23Sm100TmaWarpSpecializedILi4ELi2ELi16ELb1ELb0EEEJNSB_IJSI_SH_SJ_EEENSB_IJNSU_ISI_SE_EENSU_INSB_IJNSC_ILi16EEESD_EEENSB_IJSE_SI_EEEEEEEESL_NSB_IJNSB_IJllllEEESE_SW_EEESL_S1W_NS1J_6fusion15FusionCallbacksIS1N_NS1X_17LinearCombinationISL_fSL_fLNS_15FloatRoundStyleE2EEES1O_S1U_JEEENSA_5SM1004TMEM4LOAD26SM100_TMEM_LOAD_32dp32b16xENSA_20SM90_TMA_LOAD_IM2COLENS15_INS16_ILi1ELi4ELi3EEES19_NSU_INSB_IJS1A_S1Q_EEENSB_IJS1Q_SE_EEEEEEENSA_39AutoVectorizingCopyWithAssumedAlignmentILi128EEENSA_21SM90_TMA_STORE_IM2COLES2C_S2E_S2E_EEEvvEEEEvNT_6ParamsE)
        /*0038*/ 	.word	0x00000008


	//----- nvinfo : EIATTR_MIN_STACK_SIZE
	.align		4
.L_27:
        /*003c*/ 	.byte	0x04, 0x12
        /*003e*/ 	.short	(.L_29 - .L_28)
	.align		4
.L_28:
        /*0040*/ 	.word	index@(_ZN7cutlass13device_kernelINS_4conv6kernel13ConvUniversalINS1_16ConvProblemShapeILNS1_8OperatorE0ELi3EEENS1_10collective14CollectiveConvINS1_47MainloopSm100TmaUmmaWarpSpecializedImplicitGemmILS5_0ELi13ELi3ELi1ELi2EN4cute5tupleIJNSA_1CILi2EEENSC_ILi1EEESE_EEEEENSB_IJNSC_ILi128EEESH_NSB_IJNSC_ILi64EEEEEEEEENS_6half_tESL_NSA_8TiledMMAINSA_8MMA_AtomIJNSA_26SM100_MMA_F16BF16_2x1SM_SSISL_SL_fLi128ELi128ELNSA_4UMMA5MajorE0ELSQ_0ELNSP_7ScaleInE0ELSR_0EEEEEENSA_6LayoutINSB_IJSE_SE_SE_EEENSB_IJNSC_ILi0EEESW_SW_EEEEENSB_IJNSA_10UnderscoreESZ_SZ_EEEEENS7_6detail27Sm100ImplicitGemmTileTraitsINSA_25SM100_TMA_2SM_LOAD_IM2COLENSA_14ComposedLayoutINSA_7SwizzleILi3ELi4ELi3EEENSA_18smem_ptr_flag_bitsILi16EEENSU_INSB_IJNSC_ILi8EEESI_EEENSB_IJSI_SE_EEEEEEEvEENS13_INSA_18SM100_TMA_2SM_LOADES1E_vEEEENS_8epilogue10collective18CollectiveEpilogueINS1J_23Sm100TmaWarpSpecializedILi4ELi2ELi16ELb1ELb0EEEJNSB_IJSI_SH_SJ_EEENSB_IJNSU_ISI_SE_EENSU_INSB_IJNSC_ILi16EEESD_EEENSB_IJSE_SI_EEEEEEEESL_NSB_IJNSB_IJllllEEESE_SW_EEESL_S1W_NS1J_6fusion15FusionCallbacksIS1N_NS1X_17LinearCombinationISL_fSL_fLNS_15FloatRoundStyleE2EEES1O_S1U_JEEENSA_5SM1004TMEM4LOAD26SM100_TMEM_LOAD_32dp32b16xENSA_20SM90_TMA_LOAD_IM2COLENS15_INS16_ILi1ELi4ELi3EEES19_NSU_INSB_IJS1A_S1Q_EEENSB_IJS1Q_SE_EEEEEEENSA_39AutoVectorizingCopyWithAssumedAlignmentILi128EEENSA_21SM90_TMA_STORE_IM2COLES2C_S2E_S2E_EEEvvEEEEvNT_6ParamsE)
        /*0044*/ 	.word	0x00000008
.L_29:


//--------------------- .nv.compat                --------------------------
	.section	.nv.compat,"",@"SHT_CUDA_COMPAT_INFO"
	.align	4
        /*0000*/ 	.byte	0x02, 0x09, 0x01, 0x00, 0x02, 0x02, 0x02, 0x00, 0x02, 0x05, 0x05, 0x00, 0x03, 0x07, 0x01, 0x01
        /*0010*/ 	.byte	0x02, 0x03, 0x01, 0x00, 0x02, 0x06, 0x01, 0x00, 0x04, 0x0b, 0x08, 0x00, 0x09, 0x00, 0x00, 0x00
        /*0020*/ 	.byte	0x00, 0x00, 0x00, 0x00


//--------------------- .nv.info._ZN7cutlass13device_kernelINS_4conv6kernel13ConvUniversalINS1_16ConvProblemShapeILNS1_8OperatorE0ELi3EEENS1_10collective14CollectiveConvINS1_47MainloopSm100TmaUmmaWarpSpecializedImplicitGemmILS5_0ELi13ELi3ELi1ELi2EN4cute5tupleIJNSA_1CILi2EEENSC_ILi1EEESE_EEEEENSB_IJNSC_ILi128EEESH_NSB_IJNSC_ILi64EEEEEEEEENS_6half_tESL_NSA_8TiledMMAINSA_8MMA_AtomIJNSA_26SM100_MMA_F16BF16_2x1SM_SSISL_SL_fLi128ELi128ELNSA_4UMMA5MajorE0ELSQ_0ELNSP_7ScaleInE0ELSR_0EEEEEENSA_6LayoutINSB_IJSE_SE_SE_EEENSB_IJNSC_ILi0EEESW_SW_EEEEENSB_IJNSA_10UnderscoreESZ_SZ_EEEEENS7_6detail27Sm100ImplicitGemmTileTraitsINSA_25SM100_TMA_2SM_LOAD_IM2COLENSA_14ComposedLayoutINSA_7SwizzleILi3ELi4ELi3EEENSA_18smem_ptr_flag_bitsILi16EEENSU_INSB_IJNSC_ILi8EEESI_EEENSB_IJSI_SE_EEEEEEEvEENS13_INSA_18SM100_TMA_2SM_LOADES1E_vEEEENS_8epilogue10collective18CollectiveEpilogueINS1J_23Sm100TmaWarpSpecializedILi4ELi2ELi16ELb1ELb0EEEJNSB_IJSI_SH_SJ_EEENSB_IJNSU_ISI_SE_EENSU_INSB_IJNSC_ILi16EEESD_EEENSB_IJSE_SI_EEEEEEEESL_NSB_IJNSB_IJllllEEESE_SW_EEESL_S1W_NS1J_6fusion15FusionCallbacksIS1N_NS1X_17LinearCombinationISL_fSL_fLNS_15FloatRoundStyleE2EEES1O_S1U_JEEENSA_5SM1004TMEM4LOAD26SM100_TMEM_LOAD_32dp32b16xENSA_20SM90_TMA_LOAD_IM2COLENS15_INS16_ILi1ELi4ELi3EEES19_NSU_INSB_IJS1A_S1Q_EEENSB_IJS1Q_SE_EEEEEEENSA_39AutoVectorizingCopyWithAssumedAlignmentILi128EEENSA_21SM90_TMA_STORE_IM2COLES2C_S2E_S2E_EEEvvEEEEvNT_6ParamsE --------------------------
	.section	.nv.info._ZN7cutlass13device_kernelINS_4conv6kernel13ConvUniversalINS1_16ConvProblemShapeILNS1_8OperatorE0ELi3EEENS1_10collective14CollectiveConvINS1_47MainloopSm100TmaUmmaWarpSpecializedImplicitGemmILS5_0ELi13ELi3ELi1ELi2EN4cute5tupleIJNSA_1CILi2EEENSC_ILi1EEESE_EEEEENSB_IJNSC_ILi128EEESH_NSB_IJNSC_ILi64EEEEEEEEENS_6half_tESL_NSA_8TiledMMAINSA_8MMA_AtomIJNSA_26SM100_MMA_F16BF16_2x1SM_SSISL_SL_fLi128ELi128ELNSA_4UMMA5MajorE0ELSQ_0ELNSP_7ScaleInE0ELSR_0EEEEEENSA_6LayoutINSB_IJSE_SE_SE_EEENSB_IJNSC_ILi0EEESW_SW_EEEEENSB_IJNSA_10UnderscoreESZ_SZ_EEEEENS7_6detail27Sm100ImplicitGemmTileTraitsINSA_25SM100_TMA_2SM_LOAD_IM2COLENSA_14ComposedLayoutINSA_7SwizzleILi3ELi4ELi3EEENSA_18smem_ptr_flag_bitsILi16EEENSU_INSB_IJNSC_ILi8EEESI_EEENSB_IJSI_SE_EEEEEEEvEENS13_INSA_18SM100_TMA_2SM_LOADES1E_vEEEENS_8epilogue10collective18CollectiveEpilogueINS1J_23Sm100TmaWarpSpecializedILi4ELi2ELi16ELb1ELb0EEEJNSB_IJSI_SH_SJ_EEENSB_IJNSU_ISI_SE_EENSU_INSB_IJNSC_ILi16EEESD_EEENSB_IJSE_SI_EEEEEEEESL_NSB_IJNSB_IJllllEEESE_SW_EEESL_S1W_NS1J_6fusion15FusionCallbacksIS1N_NS1X_17LinearCombinationISL_fSL_fLNS_15FloatRoundStyleE2EEES1O_S1U_JEEENSA_5SM1004TMEM4LOAD26SM100_TMEM_LOAD_32dp32b16xENSA_20SM90_TMA_LOAD_IM2COLENS15_INS16_ILi1ELi4ELi3EEES19_NSU_INSB_IJS1A_S1Q_EEENSB_IJS1Q_SE_EEEEEEENSA_39AutoVectorizingCopyWithAssumedAlignmentILi128EEENSA_21SM90_TMA_STORE_IM2COLES2C_S2E_S2E_EEEvvEEEEvNT_6ParamsE,"",@"SHT_CUDA_INFO"
	.sectionflags	@""
	.align	4


	//----- nvinfo : EIATTR_CUDA_API_VERSION
	.align		4
        /*0000*/ 	.byte	0x04, 0x37
        /*0002*/ 	.short	(.L_31 - .L_30)
.L_30:
        /*0004*/ 	.word	0x00000082


	//----- nvinfo : EIATTR_KPARAM_INFO
	.align		4
.L_31:
        /*0008*/ 	.byte	0x04, 0x17
        /*000a*/ 	.short	(.L_33 - .L_32)
.L_32:
        /*000c*/ 	.word	0x00000000
        /*0010*/ 	.short	0x0000
        /*0012*/ 	.short	0x0000
        /*0014*/ 	.byte	0x00, 0xf0, 0x01, 0x24


	//----- nvinfo : EIATTR_AT_ENTRY_FRAGMENTS
	.align		4
.L_33:
        /*0018*/ 	.byte	0x04, 0x4f
        /*001a*/ 	.short	(.L_35 - .L_34)


	//   ....[0]....
.L_34:
        /*001c*/ 	.word	0x00000007


	//----- nvinfo : EIATTR_RESERVED_SMEM_USED
	.align		4
.L_35:
        /*0020*/ 	.byte	0x01, 0x41
	.zero		2


	//----- nvinfo : EIATTR_SPARSE_MMA_MASK
	.align		4
        /*0024*/ 	.byte	0x03, 0x50
        /*0026*/ 	.short	0x0000


	//----- nvinfo : EIATTR_TCGEN05_2CTA_USED
	.align		4
        /*0028*/ 	.byte	0x01, 0x52
	.zero		2


	//----- nvinfo : EIATTR_MAXREG_COUNT
	.align		4
        /*002c*/ 	.byte	0x03, 0x1b
        /*002e*/ 	.short	0x00ff


	//----- nvinfo : EIATTR_NUM_BARRIERS
	.align		4
        /*0030*/ 	.byte	0x02, 0x4c
        /*0032*/ 	.byte	0x07
	.zero		1


	//----- nvinfo : EIATTR_EXTERNS
	.align		4
        /*0034*/ 	.byte	0x04, 0x0f
        /*0036*/ 	.short	(.L_37 - .L_36)


	//   ....[0]....
	.align		4
.L_36:
        /*0038*/ 	.word	index@(__assertfail)


	//----- nvinfo : EIATTR_MERCURY_ISA_VERSION
	.align		4
.L_37:
        /*003c*/ 	.byte	0x03, 0x5f
        /*003e*/ 	.short	0x0101


	//----- nvinfo : EIATTR_INT_WARP_WIDE_INSTR_OFFSETS
	.align		4
        /*0040*/ 	.byte	0x04, 0x31
        /*0042*/ 	.short	(.L_39 - .L_38)


	//   ....[0]....
.L_38:
        /*0044*/ 	.word	0x00000da0


	//   ....[1]....
        /*0048*/ 	.word	0x00000e50


	//   ....[2]....
        /*004c*/ 	.word	0x00004ae0


	//   ....[3]....
        /*0050*/ 	.word	0x00004b00


	//   ....[4]....
        /*0054*/ 	.word	0x00004b30


	//   ....[5]....
        /*0058*/ 	.word	0x000058a0


	//   ....[6]....
        /*005c*/ 	.word	0x00005950


	//   ....[7]....
        /*0060*/ 	.word	0x000059d0


	//   ....[8]....
        /*0064*/ 	.word	0x00005a90


	//   ....[9]....
        /*0068*/ 	.word	0x00005b70


	//   ....[10]....
        /*006c*/ 	.word	0x00005c00


	//   ....[11]....
        /*0070*/ 	.word	0x00005c90


	//   ....[12]....
        /*0074*/ 	.word	0x00005d90


	//   ....[13]....
        /*0078*/ 	.word	0x00005e20


	//   ....[14]....
        /*007c*/ 	.word	0x00005ec0


	//   ....[15]....
        /*0080*/ 	.word	0x00006010


	//   ....[16]....
        /*0084*/ 	.word	0x00006080


	//----- nvinfo : EIATTR_COOP_GROUP_MASK_REGIDS
	.align		4
.L_39:
        /*0088*/ 	.byte	0x04, 0x29
        /*008a*/ 	.short	(.L_41 - .L_40)


	//   ....[0]....
.L_40:
        /*008c*/ 	.word	0xffffffff


	//   ....[1]....
        /*0090*/ 	.word	0xffffffff


	//   ....[2]....
        /*0094*/ 	.word	0xffffffff


	//   ....[3]....
        /*0098*/ 	.word	0xffffffff


	//   ....[4]....
        /*009c*/ 	.word	0xffffffff


	//   ....[5]....
        /*00a0*/ 	.word	0xffffffff


	//   ....[6]....
        /*00a4*/ 	.word	0xffffffff


	//   ....[7]....
        /*00a8*/ 	.word	0xffffffff


	//   ....[8]....
        /*00ac*/ 	.word	0xffffffff


	//   ....[9]....
        /*00b0*/ 	.word	0xffffffff


	//   ....[10]....
        /*00b4*/ 	.word	0xffffffff


	//   ....[11]....
        /*00b8*/ 	.word	0xffffffff


	//   ....[12]....
        /*00bc*/ 	.word	0xffffffff


	//----- nvinfo : EIATTR_COOP_GROUP_INSTR_OFFSETS
	.align		4
.L_41:
        /*00c0*/ 	.byte	0x04, 0x28
        /*00c2*/ 	.short	(.L_43 - .L_42)


	//   ....[0]....
.L_42:
        /*00c4*/ 	.word	0x000000d0


	//   ....[1]....
        /*00c8*/ 	.word	0x00000540


	//   ....[2]....
        /*00cc*/ 	.word	0x00000830


	//   ....[3]....
        /*00d0*/ 	.word	0x000009d0


	//   ....[4]....
        /*00d4*/ 	.word	0x00000ad0


	//   ....[5]....
        /*00d8*/ 	.word	0x00000c20


	//   ....[6]....
        /*00dc*/ 	.word	0x00000ec0


	//   ....[7]....
        /*00e0*/ 	.word	0x000027b0


	//   ....[8]....
        /*00e4*/ 	.word	0x000039a0


	//   ....[9]....
        /*00e8*/ 	.word	0x00003e70


	//   ....[10]....
        /*00ec*/ 	.word	0x00003ea0


	//   ....[11]....
        /*00f0*/ 	.word	0x000049f0


	//   ....[12]....
        /*00f4*/ 	.word	0x00004c00


	//----- nvinfo : EIATTR_VRC_CTA_INIT_COUNT
	.align		4
.L_43:
        /*00f8*/ 	.byte	0x02, 0x4a
        /*00fa*/ 	.byte	0x80
	.zero		1


	//----- nvinfo : EIATTR_SYSCALL_OFFSETS
	.align		4
        /*00fc*/ 	.byte	0x04, 0x46
        /*00fe*/ 	.short	(.L_45 - .L_44)


	//   ....[0]....
.L_44:
        /*0100*/ 	.word	0x00006c60


	//   ....[1]....
        /*0104*/ 	.word	0x00006d50


	//   ....[2]....
        /*0108*/ 	.word	0x000076c0


	//   ....[3]....
        /*010c*/ 	.word	0x00008030


	//   ....[4]....
        /*0110*/ 	.word	0x00008910


	//   ....[5]....
        /*0114*/ 	.word	0x000091e0


	//----- nvinfo : EIATTR_MBARRIER_INSTR_OFFSETS
	.align		4
.L_45:
        /*0118*/ 	.byte	0x04, 0x39
        /*011a*/ 	.short	(.L_47 - .L_46)


	//   ....[0]....
.L_46:
        /*011c*/ 	.word	0x00000670
        /*0120*/ 	.word	0x000000ff
        /*0124*/ 	.word	0x00000000
        /*0128*/ 	.short	0x0100
        /*012a*/ 	.byte	0x04
	.zero		1


	//   ....[1]....
        /*012c*/ 	.word	0x00000680
        /*0130*/ 	.word	0x000000ff
        /*0134*/ 	.word	0x00000068
        /*0138*/ 	.short	0x0100
        /*013a*/ 	.byte	0x04
	.zero		1


	//   ....[2]....
        /*013c*/ 	.word	0x00000690
        /*0140*/ 	.word	0x000000ff
        /*0144*/ 	.word	0x00000008
        /*0148*/ 	.short	0x0100
        /*014a*/ 	.byte	0x04
	.zero		1


	//   ....[3]....
        /*014c*/ 	.word	0x000006a0
        /*0150*/ 	.word	0x000000ff
        /*0154*/ 	.word	0x00000070
        /*0158*/ 	.short	0x0100
        /*015a*/ 	.byte	0x04
	.zero		1


	//   ....[4]....
        /*015c*/ 	.word	0x000006b0
        /*0160*/ 	.word	0x000000ff
        /*0164*/ 	.word	0x00000010
        /*0168*/ 	.short	0x0100
        /*016a*/ 	.byte	0x04
	.zero		1


	//   ....[5]....
        /*016c*/ 	.word	0x000006c0
        /*0170*/ 	.word	0x000000ff
        /*0174*/ 	.word	0x00000078
        /*0178*/ 	.short	0x0100
        /*017a*/ 	.byte	0x04
	.zero		1


	//   ....[6]....
        /*017c*/ 	.word	0x000006d0
        /*0180*/ 	.word	0x000000ff
        /*0184*/ 	.word	0x00000018
        /*0188*/ 	.short	0x0100
        /*018a*/ 	.byte	0x04
	.zero		1


	//   ....[7]....
        /*018c*/ 	.word	0x000006e0
        /*0190*/ 	.word	0x000000ff
        /*0194*/ 	.word	0x00000080
        /*0198*/ 	.short	0x0100
        /*019a*/ 	.byte	0x04
	.zero		1


	//   ....[8]....
        /*019c*/ 	.word	0x000006f0
        /*01a0*/ 	.word	0x000000ff
        /*01a4*/ 	.word	0x00000020
        /*01a8*/ 	.short	0x0100
        /*01aa*/ 	.byte	0x04
	.zero		1


	//   ....[9]....
        /*01ac*/ 	.word	0x00000700
        /*01b0*/ 	.word	0x000000ff
        /*01b4*/ 	.word	0x00000088
        /*01b8*/ 	.short	0x0100
        /*01ba*/ 	.byte	0x04
	.zero		1


	//   ....[10]....
        /*01bc*/ 	.word	0x00000710
        /*01c0*/ 	.word	0x000000ff
        /*01c4*/ 	.word	0x00000028
        /*01c8*/ 	.short	0x0100
        /*01ca*/ 	.byte	0x04
	.zero		1


	//   ....[11]....
        /*01cc*/ 	.word	0x00000720
        /*01d0*/ 	.word	0x000000ff
        /*01d4*/ 	.word	0x00000090
        /*01d8*/ 	.short	0x0100
        /*01da*/ 	.byte	0x04
	.zero		1


	//   ....[12]....
        /*01dc*/ 	.word	0x00000730
        /*01e0*/ 	.word	0x000000ff
        /*01e4*/ 	.word	0x00000030
        /*01e8*/ 	.short	0x0100
        /*01ea*/ 	.byte	0x04
	.zero		1


	//   ....[13]....
        /*01ec*/ 	.word	0x00000740
        /*01f0*/ 	.word	0x000000ff
        /*01f4*/ 	.word	0x00000098
        /*01f8*/ 	.short	0x0100
        /*01fa*/ 	.byte	0x04
	.zero		1


	//   ....[14]....
        /*01fc*/ 	.word	0x00000750
        /*0200*/ 	.word	0x000000ff
        /*0204*/ 	.word	0x00000038
        /*0208*/ 	.short	0x0100
        /*020a*/ 	.byte	0x04
	.zero		1


	//   ....[15]....
        /*020c*/ 	.word	0x00000760
        /*0210*/ 	.word	0x000000ff
        /*0214*/ 	.word	0x000000a0
        /*0218*/ 	.short	0x0100
        /*021a*/ 	.byte	0x04
	.zero		1


	//   ....[16]....
        /*021c*/ 	.word	0x00000770
        /*0220*/ 	.word	0x000000ff
        /*0224*/ 	.word	0x00000040
        /*0228*/ 	.short	0x0100
        /*022a*/ 	.byte	0x04
	.zero		1


	//   ....[17]....
        /*022c*/ 	.word	0x00000780
        /*0230*/ 	.word	0x000000ff
        /*0234*/ 	.word	0x000000a8
        /*0238*/ 	.short	0x0100
        /*023a*/ 	.byte	0x04
	.zero		1


	//   ....[18]....
        /*023c*/ 	.word	0x00000790
        /*0240*/ 	.word	0x000000ff
        /*0244*/ 	.word	0x00000048
        /*0248*/ 	.short	0x0100
        /*024a*/ 	.byte	0x04
	.zero		1


	//   ....[19]....
        /*024c*/ 	.word	0x000007a0
        /*0250*/ 	.word	0x000000ff
        /*0254*/ 	.word	0x000000b0
        /*0258*/ 	.short	0x0100
        /*025a*/ 	.byte	0x04
	.zero		1


	//   ....[20]....
        /*025c*/ 	.word	0x000007b0
        /*0260*/ 	.word	0x000000ff
        /*0264*/ 	.word	0x00000050
        /*0268*/ 	.short	0x0100
        /*026a*/ 	.byte	0x04
	.zero		1


	//   ....[21]....
        /*026c*/ 	.word	0x000007c0
        /*0270*/ 	.word	0x000000ff
        /*0274*/ 	.word	0x000000b8
        /*0278*/ 	.short	0x0100
        /*027a*/ 	.byte	0x04
	.zero		1


	//   ....[22]....
        /*027c*/ 	.word	0x000007d0
        /*0280*/ 	.word	0x000000ff
        /*0284*/ 	.word	0x00000058
        /*0288*/ 	.short	0x0100
        /*028a*/ 	.byte	0x04
	.zero		1


	//   ....[23]....
        /*028c*/ 	.word	0x000007e0
        /*0290*/ 	.word	0x000000ff
        /*0294*/ 	.word	0x000000c0
        /*0298*/ 	.short	0x0100
        /*029a*/ 	.byte	0x04
	.zero		1


	//   ....[24]....
        /*029c*/ 	.word	0x000007f0
        /*02a0*/ 	.word	0x000000ff
        /*02a4*/ 	.word	0x00000060
        /*02a8*/ 	.short	0x0100
        /*02aa*/ 	.byte	0x04
	.zero		1


	//   ....[25]....
        /*02ac*/ 	.word	0x00000800
        /*02b0*/ 	.word	0x000000ff
        /*02b4*/ 	.word	0x000000c8
        /*02b8*/ 	.short	0x0100
        /*02ba*/ 	.byte	0x04
	.zero		1


	//   ....[26]....
        /*02bc*/ 	.word	0x00000940
        /*02c0*/ 	.word	0x000000ff
        /*02c4*/ 	.word	0x000000d0
        /*02c8*/ 	.short	0x0100
        /*02ca*/ 	.byte	0x04
	.zero		1


	//   ....[27]....
        /*02cc*/ 	.word	0x00000950
        /*02d0*/ 	.word	0x000000ff
        /*02d4*/ 	.word	0x000000f0
        /*02d8*/ 	.short	0x0100
        /*02da*/ 	.byte	0x04
	.zero		1


	//   ....[28]....
        /*02dc*/ 	.word	0x00000960
        /*02e0*/ 	.word	0x000000ff
        /*02e4*/ 	.word	0x000000d8
        /*02e8*/ 	.short	0x0100
        /*02ea*/ 	.byte	0x04
	.zero		1


	//   ....[29]....
        /*02ec*/ 	.word	0x00000970
        /*02f0*/ 	.word	0x000000ff
        /*02f4*/ 	.word	0x000000f8
        /*02f8*/ 	.short	0x0100
        /*02fa*/ 	.byte	0x04
	.zero		1


	//   ....[30]....
        /*02fc*/ 	.word	0x00000980
        /*0300*/ 	.word	0x000000ff
        /*0304*/ 	.word	0x000000e0
        /*0308*/ 	.short	0x0100
        /*030a*/ 	.byte	0x04
	.zero		1


	//   ....[31]....
        /*030c*/ 	.word	0x00000990
        /*0310*/ 	.word	0x000000ff
        /*0314*/ 	.word	0x00000100
        /*0318*/ 	.short	0x0100
        /*031a*/ 	.byte	0x04
	.zero		1


	//   ....[32]....
        /*031c*/ 	.word	0x000009a0
        /*0320*/ 	.word	0x000000ff
        /*0324*/ 	.word	0x000000e8
        /*0328*/ 	.short	0x0100
        /*032a*/ 	.byte	0x04
	.zero		1


	//   ....[33]....
        /*032c*/ 	.word	0x000009b0
        /*0330*/ 	.word	0x000000ff
        /*0334*/ 	.word	0x00000108
        /*0338*/ 	.short	0x0100
        /*033a*/ 	.byte	0x04
	.zero		1


	//   ....[34]....
        /*033c*/ 	.word	0x00000aa0
        /*0340*/ 	.word	0x000000ff
        /*0344*/ 	.word	0x00000110
        /*0348*/ 	.short	0x0100
        /*034a*/ 	.byte	0x04
	.zero		1


	//   ....[35]....
        /*034c*/ 	.word	0x00000ab0
        /*0350*/ 	.word	0x000000ff
        /*0354*/ 	.word	0x00000118
        /*0358*/ 	.short	0x0100
        /*035a*/ 	.byte	0x04
	.zero		1


	//   ....[36]....
        /*035c*/ 	.word	0x00000bf0
        /*0360*/ 	.word	0x000000ff
        /*0364*/ 	.word	0x00000120
        /*0368*/ 	.short	0x0100
        /*036a*/ 	.byte	0x06
	.zero		1


	//   ....[37]....
        /*036c*/ 	.word	0x00000c00
        /*0370*/ 	.word	0x000000ff
        /*0374*/ 	.word	0x00000128
        /*0378*/ 	.short	0x0100
        /*037a*/ 	.byte	0x06
	.zero		1


	//   ....[38]....
        /*037c*/ 	.word	0x00000d40
        /*0380*/ 	.word	0x000000ff
        /*0384*/ 	.word	0x00000130
        /*0388*/ 	.short	0x0100
        /*038a*/ 	.byte	0x04
	.zero		1


	//   ....[39]....
        /*038c*/ 	.word	0x00000d50
        /*0390*/ 	.word	0x000000ff
        /*0394*/ 	.word	0x00000140
        /*0398*/ 	.short	0x0100
        /*039a*/ 	.byte	0x04
	.zero		1


	//   ....[40]....
        /*039c*/ 	.word	0x00000d60
        /*03a0*/ 	.word	0x000000ff
        /*03a4*/ 	.word	0x00000138
        /*03a8*/ 	.short	0x0100
        /*03aa*/ 	.byte	0x04
	.zero		1


	//   ....[41]....
        /*03ac*/ 	.word	0x00000d70
        /*03b0*/ 	.word	0x000000ff
        /*03b4*/ 	.word	0x00000148
        /*03b8*/ 	.short	0x0100
        /*03ba*/ 	.byte	0x04
	.zero		1


	//   ....[42]....
        /*03bc*/ 	.word	0x00000e70
        /*03c0*/ 	.word	0x000000ff
        /*03c4*/ 	.word	0x00000150
        /*03c8*/ 	.short	0x0100
        /*03ca*/ 	.byte	0x06
	.zero		1


	//   ....[43]....
        /*03cc*/ 	.word	0x000019c0
        /*03d0*/ 	.word	0x000000ff
        /*03d4*/ 	.word	0x00000068
        /*03d8*/ 	.short	0x010a
        /*03da*/ 	.byte	0x04
	.zero		1


	//   ....[44]....
        /*03dc*/ 	.word	0x00001d00
        /*03e0*/ 	.word	0x000000ff
        /*03e4*/ 	.word	0x00000068
        /*03e8*/ 	.short	0x010a
        /*03ea*/ 	.byte	0x09
	.zero		1


	//   ....[45]....
        /*03ec*/ 	.word	0x00001eb0
        /*03f0*/ 	.word	0x000000ff
        /*03f4*/ 	.word	0x00000068
        /*03f8*/ 	.short	0x010a
        /*03fa*/ 	.byte	0x08
	.zero		1


	//   ....[46]....
        /*03fc*/ 	.word	0x000020d0
        /*0400*/ 	.word	0x000000ff
        /*0404*/ 	.word	0x00000118
        /*0408*/ 	.short	0x0101
        /*040a*/ 	.byte	0x24
	.zero		1


	//   ....[47]....
        /*040c*/ 	.word	0x00002100
        /*0410*/ 	.word	0x000000ff
        /*0414*/ 	.word	0x00000068
        /*0418*/ 	.short	0x010a
        /*041a*/ 	.byte	0x04
	.zero		1


	//   ....[48]....
        /*041c*/ 	.word	0x000023e0
        /*0420*/ 	.word	0x000000ff
        /*0424*/ 	.word	0x00000068
        /*0428*/ 	.short	0x010a
        /*042a*/ 	.byte	0x09
	.zero		1


	//   ....[49]....
        /*042c*/ 	.word	0x00002590
        /*0430*/ 	.word	0x000000ff
        /*0434*/ 	.word	0x00000068
        /*0438*/ 	.short	0x010a
        /*043a*/ 	.byte	0x08
	.zero		1


	//   ....[50]....
        /*043c*/ 	.word	0x000027c0
        /*0440*/ 	.word	0x000000ff
        /*0444*/ 	.word	0x00000120
        /*0448*/ 	.short	0x010a
        /*044a*/ 	.byte	0x24
	.zero		1


	//   ....[51]....
        /*044c*/ 	.word	0x00002880
        /*0450*/ 	.word	0x000000ff
        /*0454*/ 	.word	0x00000000
        /*0458*/ 	.short	0x0101
        /*045a*/ 	.byte	0x04
	.zero		1


	//   ....[52]....
        /*045c*/ 	.word	0x00002e80
        /*0460*/ 	.word	0x000000ff
        /*0464*/ 	.word	0x00000000
        /*0468*/ 	.short	0x010a
        /*046a*/ 	.byte	0x04
	.zero		1


	//   ....[53]....
        /*046c*/ 	.word	0x00002f20
        /*0470*/ 	.word	0x000000ff
        /*0474*/ 	.word	0x00000000
        /*0478*/ 	.short	0x010a
        /*047a*/ 	.byte	0x05
	.zero		1


	//   ....[54]....
        /*047c*/ 	.word	0x00002fc0
        /*0480*/ 	.word	0x000000ff
        /*0484*/ 	.word	0x00000000
        /*0488*/ 	.short	0x010a
        /*048a*/ 	.byte	0x05
	.zero		1


	//   ....[55]....
        /*048c*/ 	.word	0x00003060
        /*0490*/ 	.word	0x000000ff
        /*0494*/ 	.word	0x00000000
        /*0498*/ 	.short	0x010a
        /*049a*/ 	.byte	0x05
	.zero		1


	//   ....[56]....
        /*049c*/ 	.word	0x00003100
        /*04a0*/ 	.word	0x000000ff
        /*04a4*/ 	.word	0x00000000
        /*04a8*/ 	.short	0x010a
        /*04aa*/ 	.byte	0x05
	.zero		1


	//   ....[57]....
        /*04ac*/ 	.word	0x000031a0
        /*04b0*/ 	.word	0x000000ff
        /*04b4*/ 	.word	0x00000000
        /*04b8*/ 	.short	0x010a
        /*04ba*/ 	.byte	0x05
	.zero		1


	//   ....[58]....
        /*04bc*/ 	.word	0x00003240
        /*04c0*/ 	.word	0x000000ff
        /*04c4*/ 	.word	0x00000000
        /*04c8*/ 	.short	0x010a
        /*04ca*/ 	.byte	0x05
	.zero		1


	//   ....[59]....
        /*04cc*/ 	.word	0x000032e0
        /*04d0*/ 	.word	0x000000ff
        /*04d4*/ 	.word	0x00000000
        /*04d8*/ 	.short	0x010a
        /*04da*/ 	.byte	0x05
	.zero		1


	//   ....[60]....
        /*04dc*/ 	.word	0x00003380
        /*04e0*/ 	.word	0x000000ff
        /*04e4*/ 	.word	0x00000000
        /*04e8*/ 	.short	0x010a
        /*04ea*/ 	.byte	0x05
	.zero		1


	//   ....[61]....
        /*04ec*/ 	.word	0x00003420
        /*04f0*/ 	.word	0x000000ff
        /*04f4*/ 	.word	0x00000000
        /*04f8*/ 	.short	0x010a
        /*04fa*/ 	.byte	0x05
	.zero		1


	//   ....[62]....
        /*04fc*/ 	.word	0x000034c0
        /*0500*/ 	.word	0x000000ff
        /*0504*/ 	.word	0x00000000
        /*0508*/ 	.short	0x010a
        /*050a*/ 	.byte	0x05
	.zero		1


	//   ....[63]....
        /*050c*/ 	.word	0x00003560
        /*0510*/ 	.word	0x000000ff
        /*0514*/ 	.word	0x00000000
        /*0518*/ 	.short	0x010a
        /*051a*/ 	.byte	0x05
	.zero		1


	//   ....[64]....
        /*051c*/ 	.word	0x00003610
        /*0520*/ 	.word	0x00000000
        /*0524*/ 	.word	0x00000000
        /*0528*/ 	.short	0x010a
        /*052a*/ 	.byte	0xff
	.zero		1


	//   ....[65]....
        /*052c*/ 	.word	0x00003760
        /*0530*/ 	.word	0x000000ff
        /*0534*/ 	.word	0x00000128
        /*0538*/ 	.short	0x010a
        /*053a*/ 	.byte	0x04
	.zero		1


	//   ....[66]....
        /*053c*/ 	.word	0x00003800
        /*0540*/ 	.word	0x000000ff
        /*0544*/ 	.word	0x00000120
        /*0548*/ 	.short	0x010a
        /*054a*/ 	.byte	0x04
	.zero		1


	//   ....[67]....
        /*054c*/ 	.word	0x000038a0
        /*0550*/ 	.word	0x000000ff
        /*0554*/ 	.word	0x00000000
        /*0558*/ 	.short	0x0101
        /*055a*/ 	.byte	0x05
	.zero		1


	//   ....[68]....
        /*055c*/ 	.word	0x000038e0
        /*0560*/ 	.word	0x000000ff
        /*0564*/ 	.word	0x00000128
        /*0568*/ 	.short	0x0106
        /*056a*/ 	.byte	0x04
	.zero		1


	//   ....[69]....
        /*056c*/ 	.word	0x00003920
        /*0570*/ 	.word	0x00000000
        /*0574*/ 	.word	0x00000128
        /*0578*/ 	.short	0x010a
        /*057a*/ 	.byte	0xff
	.zero		1


	//   ....[70]....
        /*057c*/ 	.word	0x00003b70
        /*0580*/ 	.word	0x000000ff
        /*0584*/ 	.word	0x00000008
        /*0588*/ 	.short	0x010a
        /*058a*/ 	.byte	0x05
	.zero		1


	//   ....[71]....
        /*058c*/ 	.word	0x00003b90
        /*0590*/ 	.word	0x000000ff
        /*0594*/ 	.word	0x00000008
        /*0598*/ 	.short	0x010a
        /*059a*/ 	.byte	0x05
	.zero		1


	//   ....[72]....
        /*059c*/ 	.word	0x00003d20
        /*05a0*/ 	.word	0x000000ff
        /*05a4*/ 	.word	0x00000008
        /*05a8*/ 	.short	0x010a
        /*05aa*/ 	.byte	0x05
	.zero		1


	//   ....[73]....
        /*05ac*/ 	.word	0x00003d40
        /*05b0*/ 	.word	0x000000ff
        /*05b4*/ 	.word	0x00000008
        /*05b8*/ 	.short	0x010a
        /*05ba*/ 	.byte	0x05
	.zero		1


	//   ....[74]....
        /*05bc*/ 	.word	0x00003e00
        /*05c0*/ 	.word	0x000000ff
        /*05c4*/ 	.word	0x00000000
        /*05c8*/ 	.short	0x0101
        /*05ca*/ 	.byte	0x04
	.zero		1


	//   ....[75]....
        /*05cc*/ 	.word	0x000041a0
        /*05d0*/ 	.word	0x000000ff
        /*05d4*/ 	.word	0x00000120
        /*05d8*/ 	.short	0x010a
        /*05da*/ 	.byte	0x14
	.zero		1


	//   ....[76]....
        /*05dc*/ 	.word	0x00004240
        /*05e0*/ 	.word	0x000000ff
        /*05e4*/ 	.word	0x00000000
        /*05e8*/ 	.short	0x0101
        /*05ea*/ 	.byte	0x22
	.zero		1


	//   ....[77]....
        /*05ec*/ 	.word	0x00004280
        /*05f0*/ 	.word	0x000000ff
        /*05f4*/ 	.word	0x00000140
        /*05f8*/ 	.short	0x010a
        /*05fa*/ 	.byte	0x19
	.zero		1


	//   ....[78]....
        /*05fc*/ 	.word	0x00004320
        /*0600*/ 	.word	0x000000ff
        /*0604*/ 	.word	0x00000000
        /*0608*/ 	.short	0x010a
        /*060a*/ 	.byte	0x04
	.zero		1


	//   ....[79]....
        /*060c*/ 	.word	0x00004370
        /*0610*/ 	.word	0x000000ff
        /*0614*/ 	.word	0x00000000
        /*0618*/ 	.short	0x010a
        /*061a*/ 	.byte	0x12
	.zero		1


	//   ....[80]....
        /*061c*/ 	.word	0x000044c0
        /*0620*/ 	.word	0x000000ff
        /*0624*/ 	.word	0x00000000
        /*0628*/ 	.short	0x010a
        /*062a*/ 	.byte	0x05
	.zero		1


	//   ....[81]....
        /*062c*/ 	.word	0x000047f0
        /*0630*/ 	.word	0x000000ff
        /*0634*/ 	.word	0x00000000
        /*0638*/ 	.short	0x010a
        /*063a*/ 	.byte	0x04
	.zero		1


	//   ....[82]....
        /*063c*/ 	.word	0x00004890
        /*0640*/ 	.word	0x00000000
        /*0644*/ 	.word	0x00000000
        /*0648*/ 	.short	0x010a
        /*064a*/ 	.byte	0xff
	.zero		1


	//   ....[83]....
        /*064c*/ 	.word	0x000048d0
        /*0650*/ 	.word	0x00000000
        /*0654*/ 	.word	0x00000000
        /*0658*/ 	.short	0x010a
        /*065a*/ 	.byte	0xff
	.zero		1


	//   ....[84]....
        /*065c*/ 	.word	0x00004940
        /*0660*/ 	.word	0x000000ff
        /*0664*/ 	.word	0x00000000
        /*0668*/ 	.short	0x0101
        /*066a*/ 	.byte	0x04
	.zero		1


	//   ....[85]....
        /*066c*/ 	.word	0x00004980
        /*0670*/ 	.word	0x000000ff
        /*0674*/ 	.word	0x00000150
        /*0678*/ 	.short	0x010a
        /*067a*/ 	.byte	0x14
	.zero		1


	//   ....[86]....
        /*067c*/ 	.word	0x000049e0
        /*0680*/ 	.word	0x000000ff
        /*0684*/ 	.word	0x00000000
        /*0688*/ 	.short	0x0101
        /*068a*/ 	.byte	0x04
	.zero		1


	//   ....[87]....
        /*068c*/ 	.word	0x00004f50
        /*0690*/ 	.word	0x000000ff
        /*0694*/ 	.word	0x00000120
        /*0698*/ 	.short	0x010a
        /*069a*/ 	.byte	0x2a
	.zero		1


	//   ....[88]....
        /*069c*/ 	.word	0x00004ff0
        /*06a0*/ 	.word	0x000000ff
        /*06a4*/ 	.word	0x00000000
        /*06a8*/ 	.short	0x0101
        /*06aa*/ 	.byte	0x32
	.zero		1


	//   ....[89]....
        /*06ac*/ 	.word	0x00005540
        /*06b0*/ 	.word	0x000000ff
        /*06b4*/ 	.word	0x00000118
        /*06b8*/ 	.short	0x010a
        /*06ba*/ 	.byte	0x2a
	.zero		1


	//   ....[90]....
        /*06bc*/ 	.word	0x000056e0
        /*06c0*/ 	.word	0x000000ff
        /*06c4*/ 	.word	0x000000f0
        /*06c8*/ 	.short	0x010a
        /*06ca*/ 	.byte	0x2a
	.zero		1


	//   ....[91]....
        /*06cc*/ 	.word	0x00005a20
        /*06d0*/ 	.word	0x000000ff
        /*06d4*/ 	.word	0x000000d0
        /*06d8*/ 	.short	0x010b
        /*06da*/ 	.byte	0x2a
	.zero		1


	//   ....[92]....
        /*06dc*/ 	.word	0x00005a30
        /*06e0*/ 	.word	0x000000ff
        /*06e4*/ 	.word	0x00000000
        /*06e8*/ 	.short	0x0101
        /*06ea*/ 	.byte	0x42
	.zero		1


	//   ....[93]....
        /*06ec*/ 	.word	0x00005a50
        /*06f0*/ 	.word	0x000000ff
        /*06f4*/ 	.word	0x000000f8
        /*06f8*/ 	.short	0x010a
        /*06fa*/ 	.byte	0x2a
	.zero		1


	//   ....[94]....
        /*06fc*/ 	.word	0x00005c20
        /*0700*/ 	.word	0x000000ff
        /*0704*/ 	.word	0x000000d8
        /*0708*/ 	.short	0x010b
        /*070a*/ 	.byte	0x2a
	.zero		1


	//   ....[95]....
        /*070c*/ 	.word	0x00005c30
        /*0710*/ 	.word	0x000000ff
        /*0714*/ 	.word	0x00000000
        /*0718*/ 	.short	0x0101
        /*071a*/ 	.byte	0x41
	.zero		1


	//   ....[96]....
        /*071c*/ 	.word	0x00005c50
        /*0720*/ 	.word	0x000000ff
        /*0724*/ 	.word	0x00000100
        /*0728*/ 	.short	0x010a
        /*072a*/ 	.byte	0x2a
	.zero		1


	//   ....[97]....
        /*072c*/ 	.word	0x00005e40
        /*0730*/ 	.word	0x000000ff
        /*0734*/ 	.word	0x000000e0
        /*0738*/ 	.short	0x010b
        /*073a*/ 	.byte	0x2a
	.zero		1


	//   ....[98]....
        /*073c*/ 	.word	0x00005e50
        /*0740*/ 	.word	0x000000ff
        /*0744*/ 	.word	0x00000000
        /*0748*/ 	.short	0x0101
        /*074a*/ 	.byte	0x40
	.zero		1


	//   ....[99]....
        /*074c*/ 	.word	0x00005e60
        /*0750*/ 	.word	0x000000ff
        /*0754*/ 	.word	0x00000108
        /*0758*/ 	.short	0x010a
        /*075a*/ 	.byte	0x2a
	.zero		1


	//   ....[100]....
        /*075c*/ 	.word	0x000060a0
        /*0760*/ 	.word	0x000000ff
        /*0764*/ 	.word	0x000000e8
        /*0768*/ 	.short	0x010b
        /*076a*/ 	.byte	0x2a
	.zero		1


	//   ....[101]....
        /*076c*/ 	.word	0x000060b0
        /*0770*/ 	.word	0x000000ff
        /*0774*/ 	.word	0x00000000
        /*0778*/ 	.short	0x0101
        /*077a*/ 	.byte	0x33
	.zero		1


	//   ....[102]....
        /*077c*/ 	.word	0x000060f0
        /*0780*/ 	.word	0x000000ff
        /*0784*/ 	.word	0x000000f0
        /*0788*/ 	.short	0x010a
        /*078a*/ 	.byte	0x2a
	.zero		1


	//   ....[103]....
        /*078c*/ 	.word	0x00006110
        /*0790*/ 	.word	0x000000ff
        /*0794*/ 	.word	0x000000f8
        /*0798*/ 	.short	0x010a
        /*079a*/ 	.byte	0x2a
	.zero		1


	//   ....[104]....
        /*079c*/ 	.word	0x00006130
        /*07a0*/ 	.word	0x000000ff
        /*07a4*/ 	.word	0x00000100
        /*07a8*/ 	.short	0x010a
        /*07aa*/ 	.byte	0x2a
	.zero		1


	//   ....[105]....
        /*07ac*/ 	.word	0x00006170
        /*07b0*/ 	.word	0x00000000
        /*07b4*/ 	.word	0x00000108
        /*07b8*/ 	.short	0x010a
        /*07ba*/ 	.byte	0xff
	.zero		1


	//   ....[106]....
        /*07bc*/ 	.word	0x00006500
        /*07c0*/ 	.word	0x000000ff
        /*07c4*/ 	.word	0x00000120
        /*07c8*/ 	.short	0x010a
        /*07ca*/ 	.byte	0x2c
	.zero		1


	//   ....[107]....
        /*07cc*/ 	.word	0x000065d0
        /*07d0*/ 	.word	0x000000ff
        /*07d4*/ 	.word	0x00000000
        /*07d8*/ 	.short	0x0101
        /*07da*/ 	.byte	0x04
	.zero		1


	//   ....[108]....
        /*07dc*/ 	.word	0x00007210
        /*07e0*/ 	.word	0x000000ff
        /*07e4*/ 	.word	0x000000d0
        /*07e8*/ 	.short	0x010a
        /*07ea*/ 	.byte	0x2c
	.zero		1


	//   ....[109]....
        /*07ec*/ 	.word	0x000072c0
        /*07f0*/ 	.word	0x00000040
        /*07f4*/ 	.word	0x00000130
        /*07f8*/ 	.short	0x010a
        /*07fa*/ 	.byte	0xff
	.zero		1


	//   ....[110]....
        /*07fc*/ 	.word	0x000074d0
        /*0800*/ 	.word	0x000000ff
        /*0804*/ 	.word	0x000000d0
        /*0808*/ 	.short	0x010a
        /*080a*/ 	.byte	0x2c
	.zero		1


	//   ....[111]....
        /*080c*/ 	.word	0x000075a0
        /*0810*/ 	.word	0x00000040
        /*0814*/ 	.word	0x00000130
        /*0818*/ 	.short	0x010a
        /*081a*/ 	.byte	0xff
	.zero		1


	//   ....[112]....
        /*081c*/ 	.word	0x00007da0
        /*0820*/ 	.word	0x00000000
        /*0824*/ 	.word	0x00000000
        /*0828*/ 	.short	0x0101
        /*082a*/ 	.byte	0xff
	.zero		1


	//   ....[113]....
        /*082c*/ 	.word	0x00007db0
        /*0830*/ 	.word	0x00000004
        /*0834*/ 	.word	0x000000d0
        /*0838*/ 	.short	0x010a
        /*083a*/ 	.byte	0xff
	.zero		1


	//   ....[114]....
        /*083c*/ 	.word	0x00007e70
        /*0840*/ 	.word	0x00000004
        /*0844*/ 	.word	0x000000d0
        /*0848*/ 	.short	0x010a
        /*084a*/ 	.byte	0xff
	.zero		1


	//   ....[115]....
        /*084c*/ 	.word	0x00008680
        /*0850*/ 	.word	0x00000000
        /*0854*/ 	.word	0x00000000
        /*0858*/ 	.short	0x0101
        /*085a*/ 	.byte	0xff
	.zero		1


	//   ....[116]....
        /*085c*/ 	.word	0x000086a0
        /*0860*/ 	.word	0x00000002
        /*0864*/ 	.word	0x000000d0
        /*0868*/ 	.short	0x010a
        /*086a*/ 	.byte	0xff
	.zero		1


	//   ....[117]....
        /*086c*/ 	.word	0x00008750
        /*0870*/ 	.word	0x00000002
        /*0874*/ 	.word	0x000000d0
        /*0878*/ 	.short	0x010a
        /*087a*/ 	.byte	0xff
	.zero		1


	//   ....[118]....
        /*087c*/ 	.word	0x00008f50
        /*0880*/ 	.word	0x00000000
        /*0884*/ 	.word	0x00000000
        /*0888*/ 	.short	0x0101
        /*088a*/ 	.byte	0xff
	.zero		1


	//   ....[119]....
        /*088c*/ 	.word	0x00008f70
        /*0890*/ 	.word	0x00000003
        /*0894*/ 	.word	0x000000d0
        /*0898*/ 	.short	0x010a
        /*089a*/ 	.byte	0xff
	.zero		1


	//   ....[120]....
        /*089c*/ 	.word	0x00009020
        /*08a0*/ 	.word	0x00000003
        /*08a4*/ 	.word	0x000000d0
        /*08a8*/ 	.short	0x010a
        /*08aa*/ 	.byte	0xff
	.zero		1


	//   ....[121]....
        /*08ac*/ 	.word	0x000092d0
        /*08b0*/ 	.word	0x00000040
        /*08b4*/ 	.word	0x00000000
        /*08b8*/ 	.short	0x0101
        /*08ba*/ 	.byte	0xff
	.zero		1


	//   ....[122]....
        /*08bc*/ 	.word	0x00009870
        /*08c0*/ 	.word	0x00000000
        /*08c4*/ 	.word	0x00000000
        /*08c8*/ 	.short	0x0101
        /*08ca*/ 	.byte	0xff
	.zero		1


	//   ....[123]....
        /*08cc*/ 	.word	0x00009af0
        /*08d0*/ 	.word	0x000000ff
        /*08d4*/ 	.word	0x00000000
        /*08d8*/ 	.short	0x0101
        /*08da*/ 	.byte	0x04
	.zero		1


	//   ....[124]....
        /*08dc*/ 	.word	0x00009b20
        /*08e0*/ 	.word	0x00000000
        /*08e4*/ 	.word	0x00000068
        /*08e8*/ 	.short	0x010a
        /*08ea*/ 	.byte	0xff
	.zero		1


	//   ....[125]....
        /*08ec*/ 	.word	0x00009b80
        /*08f0*/ 	.word	0x00000000
        /*08f4*/ 	.word	0x00000068
        /*08f8*/ 	.short	0x010a
        /*08fa*/ 	.byte	0xff
	.zero		1


	//   ....[126]....
        /*08fc*/ 	.word	0x00009be0
        /*0900*/ 	.word	0x00000000
        /*0904*/ 	.word	0x00000120
        /*0908*/ 	.short	0x010a
        /*090a*/ 	.byte	0xff
	.zero		1


	//   ....[127]....
        /*090c*/ 	.word	0x00009c40
        /*0910*/ 	.word	0x00000000
        /*0914*/ 	.word	0x00000000
        /*0918*/ 	.short	0x010a
        /*091a*/ 	.byte	0xff
	.zero		1


	//   ....[128]....
        /*091c*/ 	.word	0x00009ca0
        /*0920*/ 	.word	0x00000000
        /*0924*/ 	.word	0x00000000
        /*0928*/ 	.short	0x010a
        /*092a*/ 	.byte	0xff
	.zero		1


	//   ....[129]....
        /*092c*/ 	.word	0x00009d00
        /*0930*/ 	.word	0x00000000
        /*0934*/ 	.word	0x00000000
        /*0938*/ 	.short	0x010a
        /*093a*/ 	.byte	0xff
	.zero		1


	//   ....[130]....
        /*093c*/ 	.word	0x00009d60
        /*0940*/ 	.word	0x00000000
        /*0944*/ 	.word	0x00000000
        /*0948*/ 	.short	0x010a
        /*094a*/ 	.byte	0xff
	.zero		1


	//   ....[131]....
        /*094c*/ 	.word	0x00009dc0
        /*0950*/ 	.word	0x00000000
        /*0954*/ 	.word	0x00000000
        /*0958*/ 	.short	0x010a
        /*095a*/ 	.byte	0xff
	.zero		1


	//   ....[132]....
        /*095c*/ 	.word	0x00009e20
        /*0960*/ 	.word	0x00000000
        /*0964*/ 	.word	0x00000000
        /*0968*/ 	.short	0x010a
        /*096a*/ 	.byte	0xff
	.zero		1


	//   ....[133]....
        /*096c*/ 	.word	0x00009e80
        /*0970*/ 	.word	0x00000000
        /*0974*/ 	.word	0x00000000
        /*0978*/ 	.short	0x010a
        /*097a*/ 	.byte	0xff
	.zero		1


	//   ....[134]....
        /*097c*/ 	.word	0x00009ee0
        /*0980*/ 	.word	0x00000000
        /*0984*/ 	.word	0x00000000
        /*0988*/ 	.short	0x010a
        /*098a*/ 	.byte	0xff
	.zero		1


	//   ....[135]....
        /*098c*/ 	.word	0x00009f40
        /*0990*/ 	.word	0x00000000
        /*0994*/ 	.word	0x00000000
        /*0998*/ 	.short	0x010a
        /*099a*/ 	.byte	0xff
	.zero		1


	//   ....[136]....
        /*099c*/ 	.word	0x00009fa0
        /*09a0*/ 	.word	0x00000000
        /*09a4*/ 	.word	0x00000000
        /*09a8*/ 	.short	0x010a
        /*09aa*/ 	.byte	0xff
	.zero		1


	//   ....[137]....
        /*09ac*/ 	.word	0x0000a000
        /*09b0*/ 	.word	0x00000000
        /*09b4*/ 	.word	0x00000000
        /*09b8*/ 	.short	0x010a
        /*09ba*/ 	.byte	0xff
	.zero		1


	//   ....[138]....
        /*09bc*/ 	.word	0x0000a060
        /*09c0*/ 	.word	0x00000000
        /*09c4*/ 	.word	0x00000000
        /*09c8*/ 	.short	0x010a
        /*09ca*/ 	.byte	0xff
	.zero		1


	//   ....[139]....
        /*09cc*/ 	.word	0x0000a0c0
        /*09d0*/ 	.word	0x00000004
        /*09d4*/ 	.word	0x00000128
        /*09d8*/ 	.short	0x010a
        /*09da*/ 	.byte	0xff
	.zero		1


	//   ....[140]....
        /*09dc*/ 	.word	0x0000a120
        /*09e0*/ 	.word	0x00000004
        /*09e4*/ 	.word	0x00000120
        /*09e8*/ 	.short	0x010a
        /*09ea*/ 	.byte	0xff
	.zero		1


	//   ....[141]....
        /*09ec*/ 	.word	0x0000a180
        /*09f0*/ 	.word	0x00000005
        /*09f4*/ 	.word	0x00000008
        /*09f8*/ 	.short	0x010a
        /*09fa*/ 	.byte	0xff
	.zero		1


	//   ....[142]....
        /*09fc*/ 	.word	0x0000a260
        /*0a00*/ 	.word	0x00000003
        /*0a04*/ 	.word	0x00000008
        /*0a08*/ 	.short	0x010a
        /*0a0a*/ 	.byte	0xff
	.zero		1


	//   ....[143]....
        /*0a0c*/ 	.word	0x0000a2c0
        /*0a10*/ 	.word	0x00000004
        /*0a14*/ 	.word	0x00000120
        /*0a18*/ 	.short	0x010a
        /*0a1a*/ 	.byte	0xff
	.zero		1


	//   ....[144]....
        /*0a1c*/ 	.word	0x0000a320
        /*0a20*/ 	.word	0x00000004
        /*0a24*/ 	.word	0x00000140
        /*0a28*/ 	.short	0x010a
        /*0a2a*/ 	.byte	0xff
	.zero		1


	//   ....[145]....
        /*0a2c*/ 	.word	0x0000a380
        /*0a30*/ 	.word	0x00000004
        /*0a34*/ 	.word	0x00000000
        /*0a38*/ 	.short	0x010a
        /*0a3a*/ 	.byte	0xff
	.zero		1


	//   ....[146]....
        /*0a3c*/ 	.word	0x0000a3e0
        /*0a40*/ 	.word	0x00000000
        /*0a44*/ 	.word	0x00000000
        /*0a48*/ 	.short	0x010a
        /*0a4a*/ 	.byte	0xff
	.zero		1


	//   ....[147]....
        /*0a4c*/ 	.word	0x0000a440
        /*0a50*/ 	.word	0x00000000
        /*0a54*/ 	.word	0x00000150
        /*0a58*/ 	.short	0x010a
        /*0a5a*/ 	.byte	0xff
	.zero		1


	//   ....[148]....
        /*0a5c*/ 	.word	0x0000a4a0
        /*0a60*/ 	.word	0x00000000
        /*0a64*/ 	.word	0x00000120
        /*0a68*/ 	.short	0x010a
        /*0a6a*/ 	.byte	0xff
	.zero		1


	//   ....[149]....
        /*0a6c*/ 	.word	0x0000a500
        /*0a70*/ 	.word	0x00000000
        /*0a74*/ 	.word	0x00000118
        /*0a78*/ 	.short	0x010a
        /*0a7a*/ 	.byte	0xff
	.zero		1


	//   ....[150]....
        /*0a7c*/ 	.word	0x0000a560
        /*0a80*/ 	.word	0x00000002
        /*0a84*/ 	.word	0x000000f0
        /*0a88*/ 	.short	0x010a
        /*0a8a*/ 	.byte	0xff
	.zero		1


	//   ....[151]....
        /*0a8c*/ 	.word	0x0000a5c0
        /*0a90*/ 	.word	0x00000002
        /*0a94*/ 	.word	0x000000f8
        /*0a98*/ 	.short	0x010a
        /*0a9a*/ 	.byte	0xff
	.zero		1


	//   ....[152]....
        /*0a9c*/ 	.word	0x0000a620
        /*0aa0*/ 	.word	0x00000002
        /*0aa4*/ 	.word	0x00000100
        /*0aa8*/ 	.short	0x010a
        /*0aaa*/ 	.byte	0xff
	.zero		1


	//   ....[153]....
        /*0aac*/ 	.word	0x0000a680
        /*0ab0*/ 	.word	0x00000000
        /*0ab4*/ 	.word	0x00000108
        /*0ab8*/ 	.short	0x010a
        /*0aba*/ 	.byte	0xff
	.zero		1


	//   ....[154]....
        /*0abc*/ 	.word	0x0000a6e0
        /*0ac0*/ 	.word	0x00000000
        /*0ac4*/ 	.word	0x000000f0
        /*0ac8*/ 	.short	0x010a
        /*0aca*/ 	.byte	0xff
	.zero		1


	//   ....[155]....
        /*0acc*/ 	.word	0x0000a740
        /*0ad0*/ 	.word	0x00000000
        /*0ad4*/ 	.word	0x000000f8
        /*0ad8*/ 	.short	0x010a
        /*0ada*/ 	.byte	0xff
	.zero		1


	//   ....[156]....
        /*0adc*/ 	.word	0x0000a7a0
        /*0ae0*/ 	.word	0x00000000
        /*0ae4*/ 	.word	0x00000100
        /*0ae8*/ 	.short	0x010a
        /*0aea*/ 	.byte	0xff
	.zero		1


	//   ....[157]....
        /*0aec*/ 	.word	0x0000a800
        /*0af0*/ 	.word	0x00000000
        /*0af4*/ 	.word	0x00000120
        /*0af8*/ 	.short	0x010a
        /*0afa*/ 	.byte	0xff
	.zero		1


	//   ....[158]....
        /*0afc*/ 	.word	0x0000a860
        /*0b00*/ 	.word	0x00000002
        /*0b04*/ 	.word	0x000000d0
        /*0b08*/ 	.short	0x010a
        /*0b0a*/ 	.byte	0xff
	.zero		1


	//   ....[159]....
        /*0b0c*/ 	.word	0x0000a8b0
        /*0b10*/ 	.word	0x00000040
        /*0b14*/ 	.word	0x00000130
        /*0b18*/ 	.short	0x010a
        /*0b1a*/ 	.byte	0xff
	.zero		1


	//   ....[160]....
        /*0b1c*/ 	.word	0x0000a900
        /*0b20*/ 	.word	0x00000004
        /*0b24*/ 	.word	0x000000d0
        /*0b28*/ 	.short	0x010a
        /*0b2a*/ 	.byte	0xff
	.zero		1


	//   ....[161]....
        /*0b2c*/ 	.word	0x0000a950
        /*0b30*/ 	.word	0x00000002
        /*0b34*/ 	.word	0x000000d0
        /*0b38*/ 	.short	0x010a
        /*0b3a*/ 	.byte	0xff
	.zero		1


	//   ....[162]....
        /*0b3c*/ 	.word	0x0000a9a0
        /*0b40*/ 	.word	0x00000003
        /*0b44*/ 	.word	0x000000d0
        /*0b48*/ 	.short	0x010a
        /*0b4a*/ 	.byte	0xff
	.zero		1


	//----- nvinfo : EIATTR_NUM_MBARRIERS
	.align		4
.L_47:
        /*0b4c*/ 	.byte	0x03, 0x38
        /*0b4e*/ 	.short	0x002b


	//----- nvinfo : EIATTR_EXIT_INSTR_OFFSETS
	.align		4
        /*0b50*/ 	.byte	0x04, 0x1c
        /*0b52*/ 	.short	(.L_49 - .L_48)


	//   ....[0]....
.L_48:
        /*0b54*/ 	.word	0x00003640


	//   ....[1]....
        /*0b58*/ 	.word	0x000038f0


	//   ....[2]....
        /*0b5c*/ 	.word	0x00003950


	//   ....[3]....
        /*0b60*/ 	.word	0x00004c10


	//   ....[4]....
        /*0b64*/ 	.word	0x000061a0


	//   ....[5]....
        /*0b68*/ 	.word	0x000061e0


	//   ....[6]....
        /*0b6c*/ 	.word	0x000099d0


	//   ....[7]....
        /*0b70*/ 	.word	0x00009a50


	//   ....[8]....
        /*0b74*/ 	.word	0x00009a80


	//   ....[9]....
        /*0b78*/ 	.word	0x00009b00


	//----- nvinfo : EIATTR_MAX_THREADS
	.align		4
.L_49:
        /*0b7c*/ 	.byte	0x04, 0x05
        /*0b7e*/ 	.short	(.L_51 - .L_50)
.L_50:
        /*0b80*/ 	.word	0x00000100
        /*0b84*/ 	.word	0x00000001
        /*0b88*/ 	.word	0x00000001


	//----- nvinfo : EIATTR_CRS_STACK_SIZE
	.align		4
.L_51:
        /*0b8c*/ 	.byte	0x04, 0x1e
        /*0b8e*/ 	.short	(.L_53 - .L_52)
.L_52:
        /*0b90*/ 	.word	0x00000000


	//----- nvinfo : EIATTR_CBANK_PARAM_SIZE
	.align		4
.L_53:
        /*0b94*/ 	.byte	0x03, 0x19
        /*0b96*/ 	.short	0x0900


	//----- nvinfo : EIATTR_PARAM_CBANK
	.align		4
        /*0b98*/ 	.byte	0x04, 0x0a
        /*0b9a*/ 	.short	(.L_55 - .L_54)
	.align		4
.L_54:
        /*0b9c*/ 	.word	index@(.nv.constant0._ZN7cutlass13device_kernelINS_4conv6kernel13ConvUniversalINS1_16ConvProblemShapeILNS1_8OperatorE0ELi3EEENS1_10collective14CollectiveConvINS1_47MainloopSm100TmaUmmaWarpSpecializedImplicitGemmILS5_0ELi13ELi3ELi1ELi2EN4cute5tupleIJNSA_1CILi2EEENSC_ILi1EEESE_EEEEENSB_IJNSC_ILi128EEESH_NSB_IJNSC_ILi64EEEEEEEEENS_6half_tESL_NSA_8TiledMMAINSA_8MMA_AtomIJNSA_26SM100_MMA_F16BF16_2x1SM_SSISL_SL_fLi128ELi128ELNSA_4UMMA5MajorE0ELSQ_0ELNSP_7ScaleInE0ELSR_0EEEEEENSA_6LayoutINSB_IJSE_SE_SE_EEENSB_IJNSC_ILi0EEESW_SW_EEEEENSB_IJNSA_10UnderscoreESZ_SZ_EEEEENS7_6detail27Sm100ImplicitGemmTileTraitsINSA_25SM100_TMA_2SM_LOAD_IM2COLENSA_14ComposedLayoutINSA_7SwizzleILi3ELi4ELi3EEENSA_18smem_ptr_flag_bitsILi16EEENSU_INSB_IJNSC_ILi8EEESI_EEENSB_IJSI_SE_EEEEEEEvEENS13_INSA_18SM100_TMA_2SM_LOADES1E_vEEEENS_8epilogue10collective18CollectiveEpilogueINS1J_23Sm100TmaWarpSpecializedILi4ELi2ELi16ELb1ELb0EEEJNSB_IJSI_SH_SJ_EEENSB_IJNSU_ISI_SE_EENSU_INSB_IJNSC_ILi16EEESD_EEENSB_IJSE_SI_EEEEEEEESL_NSB_IJNSB_IJllllEEESE_SW_EEESL_S1W_NS1J_6fusion15FusionCallbacksIS1N_NS1X_17LinearCombinationISL_fSL_fLNS_15FloatRoundStyleE2EEES1O_S1U_JEEENSA_5SM1004TMEM4LOAD26SM100_TMEM_LOAD_32dp32b16xENSA_20SM90_TMA_LOAD_IM2COLENS15_INS16_ILi1ELi4ELi3EEES19_NSU_INSB_IJS1A_S1Q_EEENSB_IJS1Q_SE_EEEEEEENSA_39AutoVectorizingCopyWithAssumedAlignmentILi128EEENSA_21SM90_TMA_STORE_IM2COLES2C_S2E_S2E_EEEvvEEEEvNT_6ParamsE)
        /*0ba0*/ 	.short	0x0380
        /*0ba2*/ 	.short	0x0900


	//----- nvinfo : EIATTR_SW_WAR
	.align		4
.L_55:
        /*0ba4*/ 	.byte	0x04, 0x36
        /*0ba6*/ 	.short	(.L_57 - .L_56)
.L_56:
        /*0ba8*/ 	.word	0x00000008
.L_57:


//--------------------- .nv.callgraph             --------------------------
	.section	.nv.callgraph,"",@"SHT_CUDA_CALLGRAPH"
	.align	4
	.sectionentsize	8
	.align		4
        /*0000*/ 	.word	0x00000000
	.align		4
        /*0004*/ 	.word	0xffffffff
	.align		4
        /*0008*/ 	.word	index@(_ZN7cutlass13device_kernelINS_4conv6kernel13ConvUniversalINS1_16ConvProblemShapeILNS1_8OperatorE0ELi3EEENS1_10collective14CollectiveConvINS1_47MainloopSm100TmaUmmaWarpSpecializedImplicitGemmILS5_0ELi13ELi3ELi1ELi2EN4cute5tupleIJNSA_1CILi2EEENSC_ILi1EEESE_EEEEENSB_IJNSC_ILi128EEESH_NSB_IJNSC_ILi64EEEEEEEEENS_6half_tESL_NSA_8TiledMMAINSA_8MMA_AtomIJNSA_26SM100_MMA_F16BF16_2x1SM_SSISL_SL_fLi128ELi128ELNSA_4UMMA5MajorE0ELSQ_0ELNSP_7ScaleInE0ELSR_0EEEEEENSA_6LayoutINSB_IJSE_SE_SE_EEENSB_IJNSC_ILi0EEESW_SW_EEEEENSB_IJNSA_10UnderscoreESZ_SZ_EEEEENS7_6detail27Sm100ImplicitGemmTileTraitsINSA_25SM100_TMA_2SM_LOAD_IM2COLENSA_14ComposedLayoutINSA_7SwizzleILi3ELi4ELi3EEENSA_18smem_ptr_flag_bitsILi16EEENSU_INSB_IJNSC_ILi8EEESI_EEENSB_IJSI_SE_EEEEEEEvEENS13_INSA_18SM100_TMA_2SM_LOADES1E_vEEEENS_8epilogue10collective18CollectiveEpilogueINS1J_23Sm100TmaWarpSpecializedILi4ELi2ELi16ELb1ELb0EEEJNSB_IJSI_SH_SJ_EEENSB_IJNSU_ISI_SE_EENSU_INSB_IJNSC_ILi16EEESD_EEENSB_IJSE_SI_EEEEEEEESL_NSB_IJNSB_IJllllEEESE_SW_EEESL_S1W_NS1J_6fusion15FusionCallbacksIS1N_NS1X_17LinearCombinationISL_fSL_fLNS_15FloatRoundStyleE2EEES1O_S1U_JEEENSA_5SM1004TMEM4LOAD26SM100_TMEM_LOAD_32dp32b16xENSA_20SM90_TMA_LOAD_IM2COLENS15_INS16_ILi1ELi4ELi3EEES19_NSU_INSB_IJS1A_S1Q_EEENSB_IJS1Q_SE_EEEEEEENSA_39AutoVectorizingCopyWithAssumedAlignmentILi128EEENSA_21SM90_TMA_STORE_IM2COLES2C_S2E_S2E_EEEvvEEEEvNT_6ParamsE)
	.align		4
        /*000c*/ 	.word	index@(__assertfail)
	.align		4
        /*0010*/ 	.word	0x00000000
	.align		4
        /*0014*/ 	.word	0xfffffffe
	.align		4
        /*0018*/ 	.word	0x00000000
	.align		4
        /*001c*/ 	.word	0xfffffffd
	.align		4
        /*0020*/ 	.word	0x00000000
	.align		4
        /*0024*/ 	.word	0xfffffffc


//--------------------- .nv.constant4             --------------------------
	.section	.nv.constant4,"a",@progbits
	.align	8
	.align		8
.nv.constant4:
        /*0000*/ 	.dword	__assertfail
	.align		8
        /*0008*/ 	.dword	__unnamed_1
	.align		8
        /*0010*/ 	.dword	__unnamed_2
	.align		8
        /*0018*/ 	.dword	_ZN39_INTERNAL_9e59710d_4_k_cu_650bcdb6_32004cuda3std3__45__cpo5beginE
	.align		8
        /*0020*/ 	.dword	_ZN39_INTERNAL_9e59710d_4_k_cu_650bcdb6_32004cuda3std3__45__cpo3endE
	.align		8
        /*0028*/ 	.dword	_ZN39_INTERNAL_9e59710d_4_k_cu_650bcdb6_32004cuda3std3__45__cpo6cbeginE
	.align		8
        /*0030*/ 	.dword	_ZN39_INTERNAL_9e59710d_4_k_cu_650bcdb6_32004cuda3std3__45__cpo4cendE
	.align		8
        /*0038*/ 	.dword	_ZN39_INTERNAL_9e59710d_4_k_cu_650bcdb6_32004cuda3std3__441_GLOBAL__N__9e59710d_4_k_cu_650bcdb6_32006ignoreE
	.align		8
        /*0040*/ 	.dword	_ZN39_INTERNAL_9e59710d_4_k_cu_650bcdb6_32004cuda3std3__419piecewise_constructE
	.align		8
        /*0048*/ 	.dword	_ZN39_INTERNAL_9e59710d_4_k_cu_650bcdb6_32004cuda3std3__48in_placeE
	.align		8
        /*0050*/ 	.dword	_ZN39_INTERNAL_9e59710d_4_k_cu_650bcdb6_32004cuda3std6ranges3__45__cpo4swapE
	.align		8
        /*0058*/ 	.dword	_ZN39_INTERNAL_9e59710d_4_k_cu_650bcdb6_32004cuda3std6ranges3__45__cpo9iter_moveE
	.align		8
        /*0060*/ 	.dword	_ZN39_INTERNAL_9e59710d_4_k_cu_650bcdb6_32004cute7productE
	.align		8
        /*0068*/ 	.dword	_ZN39_INTERNAL_9e59710d_4_k_cu_650bcdb6_32004cute1_E
	.align		8
        /*0070*/ 	.dword	$str$27
	.align		8
        /*0078*/ 	.dword	$str$28
	.align		8
        /*0080*/ 	.dword	$str$29
	.align		8
        /*0088*/ 	.dword	$str$30


//--------------------- .text._ZN7cutlass13device_kernelINS_4conv6kernel13ConvUniversalINS1_16ConvProblemShapeILNS1_8OperatorE0ELi3EEENS1_10collective14CollectiveConvINS1_47MainloopSm100TmaUmmaWarpSpecializedImplicitGemmILS5_0ELi13ELi3ELi1ELi2EN4cute5tupleIJNSA_1CILi2EEENSC_ILi1EEESE_EEEEENSB_IJNSC_ILi128EEESH_NSB_IJNSC_ILi64EEEEEEEEENS_6half_tESL_NSA_8TiledMMAINSA_8MMA_AtomIJNSA_26SM100_MMA_F16BF16_2x1SM_SSISL_SL_fLi128ELi128ELNSA_4UMMA5MajorE0ELSQ_0ELNSP_7ScaleInE0ELSR_0EEEEEENSA_6LayoutINSB_IJSE_SE_SE_EEENSB_IJNSC_ILi0EEESW_SW_EEEEENSB_IJNSA_10UnderscoreESZ_SZ_EEEEENS7_6detail27Sm100ImplicitGemmTileTraitsINSA_25SM100_TMA_2SM_LOAD_IM2COLENSA_14ComposedLayoutINSA_7SwizzleILi3ELi4ELi3EEENSA_18smem_ptr_flag_bitsILi16EEENSU_INSB_IJNSC_ILi8EEESI_EEENSB_IJSI_SE_EEEEEEEvEENS13_INSA_18SM100_TMA_2SM_LOADES1E_vEEEENS_8epilogue10collective18CollectiveEpilogueINS1J_23Sm100TmaWarpSpecializedILi4ELi2ELi16ELb1ELb0EEEJNSB_IJSI_SH_SJ_EEENSB_IJNSU_ISI_SE_EENSU_INSB_IJNSC_ILi16EEESD_EEENSB_IJSE_SI_EEEEEEEESL_NSB_IJNSB_IJllllEEESE_SW_EEESL_S1W_NS1J_6fusion15FusionCallbacksIS1N_NS1X_17LinearCombinationISL_fSL_fLNS_15FloatRoundStyleE2EEES1O_S1U_JEEENSA_5SM1004TMEM4LOAD26SM100_TMEM_LOAD_32dp32b16xENSA_20SM90_TMA_LOAD_IM2COLENS15_INS16_ILi1ELi4ELi3EEES19_NSU_INSB_IJS1A_S1Q_EEENSB_IJS1Q_SE_EEEEEEENSA_39AutoVectorizingCopyWithAssumedAlignmentILi128EEENSA_21SM90_TMA_STORE_IM2COLES2C_S2E_S2E_EEEvvEEEEvNT_6ParamsE --------------------------
	.section	.text._ZN7cutlass13device_kernelINS_4conv6kernel13ConvUniversalINS1_16ConvProblemShapeILNS1_8OperatorE0ELi3EEENS1_10collective14CollectiveConvINS1_47MainloopSm100TmaUmmaWarpSpecializedImplicitGemmILS5_0ELi13ELi3ELi1ELi2EN4cute5tupleIJNSA_1CILi2EEENSC_ILi1EEESE_EEEEENSB_IJNSC_ILi128EEESH_NSB_IJNSC_ILi64EEEEEEEEENS_6half_tESL_NSA_8TiledMMAINSA_8MMA_AtomIJNSA_26SM100_MMA_F16BF16_2x1SM_SSISL_SL_fLi128ELi128ELNSA_4UMMA5MajorE0ELSQ_0ELNSP_7ScaleInE0ELSR_0EEEEEENSA_6LayoutINSB_IJSE_SE_SE_EEENSB_IJNSC_ILi0EEESW_SW_EEEEENSB_IJNSA_10UnderscoreESZ_SZ_EEEEENS7_6detail27Sm100ImplicitGemmTileTraitsINSA_25SM100_TMA_2SM_LOAD_IM2COLENSA_14ComposedLayoutINSA_7SwizzleILi3ELi4ELi3EEENSA_18smem_ptr_flag_bitsILi16EEENSU_INSB_IJNSC_ILi8EEESI_EEENSB_IJSI_SE_EEEEEEEvEENS13_INSA_18SM100_TMA_2SM_LOADES1E_vEEEENS_8epilogue10collective18CollectiveEpilogueINS1J_23Sm100TmaWarpSpecializedILi4ELi2ELi16ELb1ELb0EEEJNSB_IJSI_SH_SJ_EEENSB_IJNSU_ISI_SE_EENSU_INSB_IJNSC_ILi16EEESD_EEENSB_IJSE_SI_EEEEEEEESL_NSB_IJNSB_IJllllEEESE_SW_EEESL_S1W_NS1J_6fusion15FusionCallbacksIS1N_NS1X_17LinearCombinationISL_fSL_fLNS_15FloatRoundStyleE2EEES1O_S1U_JEEENSA_5SM1004TMEM4LOAD26SM100_TMEM_LOAD_32dp32b16xENSA_20SM90_TMA_LOAD_IM2COLENS15_INS16_ILi1ELi4ELi3EEES19_NSU_INSB_IJS1A_S1Q_EEENSB_IJS1Q_SE_EEEEEEENSA_39AutoVectorizingCopyWithAssumedAlignmentILi128EEENSA_21SM90_TMA_STORE_IM2COLES2C_S2E_S2E_EEEvvEEEEvNT_6ParamsE,"ax",@progbits
	.align	128
.text._ZN7cutlass13device_kernelINS_4conv6kernel13ConvUniversalINS1_16ConvProblemShapeILNS1_8OperatorE0ELi3EEENS1_10collective14CollectiveConvINS1_47MainloopSm100TmaUmmaWarpSpecializedImplicitGemmILS5_0ELi13ELi3ELi1ELi2EN4cute5tupleIJNSA_1CILi2EEENSC_ILi1EEESE_EEEEENSB_IJNSC_ILi128EEESH_NSB_IJNSC_ILi64EEEEEEEEENS_6half_tESL_NSA_8TiledMMAINSA_8MMA_AtomIJNSA_26SM100_MMA_F16BF16_2x1SM_SSISL_SL_fLi128ELi128ELNSA_4UMMA5MajorE0ELSQ_0ELNSP_7ScaleInE0ELSR_0EEEEEENSA_6LayoutINSB_IJSE_SE_SE_EEENSB_IJNSC_ILi0EEESW_SW_EEEEENSB_IJNSA_10UnderscoreESZ_SZ_EEEEENS7_6detail27Sm100ImplicitGemmTileTraitsINSA_25SM100_TMA_2SM_LOAD_IM2COLENSA_14ComposedLayoutINSA_7SwizzleILi3ELi4ELi3EEENSA_18smem_ptr_flag_bitsILi16EEENSU_INSB_IJNSC_ILi8EEESI_EEENSB_IJSI_SE_EEEEEEEvEENS13_INSA_18SM100_TMA_2SM_LOADES1E_vEEEENS_8epilogue10collective18CollectiveEpilogueINS1J_23Sm100TmaWarpSpecializedILi4ELi2ELi16ELb1ELb0EEEJNSB_IJSI_SH_SJ_EEENSB_IJNSU_ISI_SE_EENSU_INSB_IJNSC_ILi16EEESD_EEENSB_IJSE_SI_EEEEEEEESL_NSB_IJNSB_IJllllEEESE_SW_EEESL_S1W_NS1J_6fusion15FusionCallbacksIS1N_NS1X_17LinearCombinationISL_fSL_fLNS_15FloatRoundStyleE2EEES1O_S1U_JEEENSA_5SM1004TMEM4LOAD26SM100_TMEM_LOAD_32dp32b16xENSA_20SM90_TMA_LOAD_IM2COLENS15_INS16_ILi1ELi4ELi3EEES19_NSU_INSB_IJS1A_S1Q_EEENSB_IJS1Q_SE_EEEEEEENSA_39AutoVectorizingCopyWithAssumedAlignmentILi128EEENSA_21SM90_TMA_STORE_IM2COLES2C_S2E_S2E_EEEvvEEEEvNT_6ParamsE:
        .type           _ZN7cutlass13device_kernelINS_4conv6kernel13ConvUniversalINS1_16ConvProblemShapeILNS1_8OperatorE0ELi3EEENS1_10collective14CollectiveConvINS1_47MainloopSm100TmaUmmaWarpSpecializedImplicitGemmILS5_0ELi13ELi3ELi1ELi2EN4cute5tupleIJNSA_1CILi2EEENSC_ILi1EEESE_EEEEENSB_IJNSC_ILi128EEESH_NSB_IJNSC_ILi64EEEEEEEEENS_6half_tESL_NSA_8TiledMMAINSA_8MMA_AtomIJNSA_26SM100_MMA_F16BF16_2x1SM_SSISL_SL_fLi128ELi128ELNSA_4UMMA5MajorE0ELSQ_0ELNSP_7ScaleInE0ELSR_0EEEEEENSA_6LayoutINSB_IJSE_SE_SE_EEENSB_IJNSC_ILi0EEESW_SW_EEEEENSB_IJNSA_10UnderscoreESZ_SZ_EEEEENS7_6detail27Sm100ImplicitGemmTileTraitsINSA_25SM100_TMA_2SM_LOAD_IM2COLENSA_14ComposedLayoutINSA_7SwizzleILi3ELi4ELi3EEENSA_18smem_ptr_flag_bitsILi16EEENSU_INSB_IJNSC_ILi8EEESI_EEENSB_IJSI_SE_EEEEEEEvEENS13_INSA_18SM100_TMA_2SM_LOADES1E_vEEEENS_8epilogue10collective18CollectiveEpilogueINS1J_23Sm100TmaWarpSpecializedILi4ELi2ELi16ELb1ELb0EEEJNSB_IJSI_SH_SJ_EEENSB_IJNSU_ISI_SE_EENSU_INSB_IJNSC_ILi16EEESD_EEENSB_IJSE_SI_EEEEEEEESL_NSB_IJNSB_IJllllEEESE_SW_EEESL_S1W_NS1J_6fusion15FusionCallbacksIS1N_NS1X_17LinearCombinationISL_fSL_fLNS_15FloatRoundStyleE2EEES1O_S1U_JEEENSA_5SM1004TMEM4LOAD26SM100_TMEM_LOAD_32dp32b16xENSA_20SM90_TMA_LOAD_IM2COLENS15_INS16_ILi1ELi4ELi3EEES19_NSU_INSB_IJS1A_S1Q_EEENSB_IJS1Q_SE_EEEEEEENSA_39AutoVectorizingCopyWithAssumedAlignmentILi128EEENSA_21SM90_TMA_STORE_IM2COLES2C_S2E_S2E_EEEvvEEEEvNT_6ParamsE,@function
        .size           _ZN7cutlass13device_kernelINS_4conv6kernel13ConvUniversalINS1_16ConvProblemShapeILNS1_8OperatorE0ELi3EEENS1_10collective14CollectiveConvINS1_47MainloopSm100TmaUmmaWarpSpecializedImplicitGemmILS5_0ELi13ELi3ELi1ELi2EN4cute5tupleIJNSA_1CILi2EEENSC_ILi1EEESE_EEEEENSB_IJNSC_ILi128EEESH_NSB_IJNSC_ILi64EEEEEEEEENS_6half_tESL_NSA_8TiledMMAINSA_8MMA_AtomIJNSA_26SM100_MMA_F16BF16_2x1SM_SSISL_SL_fLi128ELi128ELNSA_4UMMA5MajorE0ELSQ_0ELNSP_7ScaleInE0ELSR_0EEEEEENSA_6LayoutINSB_IJSE_SE_SE_EEENSB_IJNSC_ILi0EEESW_SW_EEEEENSB_IJNSA_10UnderscoreESZ_SZ_EEEEENS7_6detail27Sm100ImplicitGemmTileTraitsINSA_25SM100_TMA_2SM_LOAD_IM2COLENSA_14ComposedLayoutINSA_7SwizzleILi3ELi4ELi3EEENSA_18smem_ptr_flag_bitsILi16EEENSU_INSB_IJNSC_ILi8EEESI_EEENSB_IJSI_SE_EEEEEEEvEENS13_INSA_18SM100_TMA_2SM_LOADES1E_vEEEENS_8epilogue10collective18CollectiveEpilogueINS1J_23Sm100TmaWarpSpecializedILi4ELi2ELi16ELb1ELb0EEEJNSB_IJSI_SH_SJ_EEENSB_IJNSU_ISI_SE_EENSU_INSB_IJNSC_ILi16EEESD_EEENSB_IJSE_SI_EEEEEEEESL_NSB_IJNSB_IJllllEEESE_SW_EEESL_S1W_NS1J_6fusion15FusionCallbacksIS1N_NS1X_17LinearCombinationISL_fSL_fLNS_15FloatRoundStyleE2EEES1O_S1U_JEEENSA_5SM1004TMEM4LOAD26SM100_TMEM_LOAD_32dp32b16xENSA_20SM90_TMA_LOAD_IM2COLENS15_INS16_ILi1ELi4ELi3EEES19_NSU_INSB_IJS1A_S1Q_EEENSB_IJS1Q_SE_EEEEEEENSA_39AutoVectorizingCopyWithAssumedAlignmentILi128EEENSA_21SM90_TMA_STORE_IM2COLES2C_S2E_S2E_EEEvvEEEEvNT_6ParamsE,(.L_x_215 - _ZN7cutlass13device_kernelINS_4conv6kernel13ConvUniversalINS1_16ConvProblemShapeILNS1_8OperatorE0ELi3EEENS1_10collective14CollectiveConvINS1_47MainloopSm100TmaUmmaWarpSpecializedImplicitGemmILS5_0ELi13ELi3ELi1ELi2EN4cute5tupleIJNSA_1CILi2EEENSC_ILi1EEESE_EEEEENSB_IJNSC_ILi128EEESH_NSB_IJNSC_ILi64EEEEEEEEENS_6half_tESL_NSA_8TiledMMAINSA_8MMA_AtomIJNSA_26SM100_MMA_F16BF16_2x1SM_SSISL_SL_fLi128ELi128ELNSA_4UMMA5MajorE0ELSQ_0ELNSP_7ScaleInE0ELSR_0EEEEEENSA_6LayoutINSB_IJSE_SE_SE_EEENSB_IJNSC_ILi0EEESW_SW_EEEEENSB_IJNSA_10UnderscoreESZ_SZ_EEEEENS7_6detail27Sm100ImplicitGemmTileTraitsINSA_25SM100_TMA_2SM_LOAD_IM2COLENSA_14ComposedLayoutINSA_7SwizzleILi3ELi4ELi3EEENSA_18smem_ptr_flag_bitsILi16EEENSU_INSB_IJNSC_ILi8EEESI_EEENSB_IJSI_SE_EEEEEEEvEENS13_INSA_18SM100_TMA_2SM_LOADES1E_vEEEENS_8epilogue10collective18CollectiveEpilogueINS1J_23Sm100TmaWarpSpecializedILi4ELi2ELi16ELb1ELb0EEEJNSB_IJSI_SH_SJ_EEENSB_IJNSU_ISI_SE_EENSU_INSB_IJNSC_ILi16EEESD_EEENSB_IJSE_SI_EEEEEEEESL_NSB_IJNSB_IJllllEEESE_SW_EEESL_S1W_NS1J_6fusion15FusionCallbacksIS1N_NS1X_17LinearCombinationISL_fSL_fLNS_15FloatRoundStyleE2EEES1O_S1U_JEEENSA_5SM1004TMEM4LOAD26SM100_TMEM_LOAD_32dp32b16xENSA_20SM90_TMA_LOAD_IM2COLENS15_INS16_ILi1ELi4ELi3EEES19_NSU_INSB_IJS1A_S1Q_EEENSB_IJS1Q_SE_EEEEEEENSA_39AutoVectorizingCopyWithAssumedAlignmentILi128EEENSA_21SM90_TMA_STORE_IM2COLES2C_S2E_S2E_EEEvvEEEEvNT_6ParamsE)
        .other          _ZN7cutlass13device_kernelINS_4conv6kernel13ConvUniversalINS1_16ConvProblemShapeILNS1_8OperatorE0ELi3EEENS1_10collective14CollectiveConvINS1_47MainloopSm100TmaUmmaWarpSpecializedImplicitGemmILS5_0ELi13ELi3ELi1ELi2EN4cute5tupleIJNSA_1CILi2EEENSC_ILi1EEESE_EEEEENSB_IJNSC_ILi128EEESH_NSB_IJNSC_ILi64EEEEEEEEENS_6half_tESL_NSA_8TiledMMAINSA_8MMA_AtomIJNSA_26SM100_MMA_F16BF16_2x1SM_SSISL_SL_fLi128ELi128ELNSA_4UMMA5MajorE0ELSQ_0ELNSP_7ScaleInE0ELSR_0EEEEEENSA_6LayoutINSB_IJSE_SE_SE_EEENSB_IJNSC_ILi0EEESW_SW_EEEEENSB_IJNSA_10UnderscoreESZ_SZ_EEEEENS7_6detail27Sm100ImplicitGemmTileTraitsINSA_25SM100_TMA_2SM_LOAD_IM2COLENSA_14ComposedLayoutINSA_7SwizzleILi3ELi4ELi3EEENSA_18smem_ptr_flag_bitsILi16EEENSU_INSB_IJNSC_ILi8EEESI_EEENSB_IJSI_SE_EEEEEEEvEENS13_INSA_18SM100_TMA_2SM_LOADES1E_vEEEENS_8epilogue10collective18CollectiveEpilogueINS1J_23Sm100TmaWarpSpecializedILi4ELi2ELi16ELb1ELb0EEEJNSB_IJSI_SH_SJ_EEENSB_IJNSU_ISI_SE_EENSU_INSB_IJNSC_ILi16EEESD_EEENSB_IJSE_SI_EEEEEEEESL_NSB_IJNSB_IJllllEEESE_SW_EEESL_S1W_NS1J_6fusion15FusionCallbacksIS1N_NS1X_17LinearCombinationISL_fSL_fLNS_15FloatRoundStyleE2EEES1O_S1U_JEEENSA_5SM1004TMEM4LOAD26SM100_TMEM_LOAD_32dp32b16xENSA_20SM90_TMA_LOAD_IM2COLENS15_INS16_ILi1ELi4ELi3EEES19_NSU_INSB_IJS1A_S1Q_EEENSB_IJS1Q_SE_EEEEEEENSA_39AutoVectorizingCopyWithAssumedAlignmentILi128EEENSA_21SM90_TMA_STORE_IM2COLES2C_S2E_S2E_EEEvvEEEEvNT_6ParamsE,@"STO_CUDA_ENTRY STV_DEFAULT"
_ZN7cutlass13device_kernelINS_4conv6kernel13ConvUniversalINS1_16ConvProblemShapeILNS1_8OperatorE0ELi3EEENS1_10collective14CollectiveConvINS1_47MainloopSm100TmaUmmaWarpSpecializedImplicitGemmILS5_0ELi13ELi3ELi1ELi2EN4cute5tupleIJNSA_1CILi2EEENSC_ILi1EEESE_EEEEENSB_IJNSC_ILi128EEESH_NSB_IJNSC_ILi64EEEEEEEEENS_6half_tESL_NSA_8TiledMMAINSA_8MMA_AtomIJNSA_26SM100_MMA_F16BF16_2x1SM_SSISL_SL_fLi128ELi128ELNSA_4UMMA5MajorE0ELSQ_0ELNSP_7ScaleInE0ELSR_0EEEEEENSA_6LayoutINSB_IJSE_SE_SE_EEENSB_IJNSC_ILi0EEESW_SW_EEEEENSB_IJNSA_10UnderscoreESZ_SZ_EEEEENS7_6detail27Sm100ImplicitGemmTileTraitsINSA_25SM100_TMA_2SM_LOAD_IM2COLENSA_14ComposedLayoutINSA_7SwizzleILi3ELi4ELi3EEENSA_18smem_ptr_flag_bitsILi16EEENSU_INSB_IJNSC_ILi8EEESI_EEENSB_IJSI_SE_EEEEEEEvEENS13_INSA_18SM100_TMA_2SM_LOADES1E_vEEEENS_8epilogue10collective18CollectiveEpilogueINS1J_23Sm100TmaWarpSpecializedILi4ELi2ELi16ELb1ELb0EEEJNSB_IJSI_SH_SJ_EEENSB_IJNSU_ISI_SE_EENSU_INSB_IJNSC_ILi16EEESD_EEENSB_IJSE_SI_EEEEEEEESL_NSB_IJNSB_IJllllEEESE_SW_EEESL_S1W_NS1J_6fusion15FusionCallbacksIS1N_NS1X_17LinearCombinationISL_fSL_fLNS_15FloatRoundStyleE2EEES1O_S1U_JEEENSA_5SM1004TMEM4LOAD26SM100_TMEM_LOAD_32dp32b16xENSA_20SM90_TMA_LOAD_IM2COLENS15_INS16_ILi1ELi4ELi3EEES19_NSU_INSB_IJS1A_S1Q_EEENSB_IJS1Q_SE_EEEEEEENSA_39AutoVectorizingCopyWithAssumedAlignmentILi128EEENSA_21SM90_TMA_STORE_IM2COLES2C_S2E_S2E_EEEvvEEEEvNT_6ParamsE:
[----:B------:R-:W1:Y:S01]  /*0000*/  LDC R1, c[0x0][0x37c] ;  /* 0x0000df00ff017b82 */ /* 0x000e620000000800 */
[----:B------:R-:W2:Y:S01]  /*0010*/  S2R R55, SR_TID.X ;  /* 0x0000000000377919 */ /* 0x000ea20000002100 */
[----:B------:R-:W3:Y:S06]  /*0020*/  LDCU.64 UR8, c[0x0][0x990] ;  /* 0x00013200ff0877ac */ /* 0x000eec0008000a00 */
[----:B------:R-:W4:Y:S01]  /*0030*/  S2UR UR4, SR_CgaCtaId ;  /* 0x00000000000479c3 */ /* 0x000f220000008800 */
[----:B-1----:R-:W-:Y:S01]  /*0040*/  VIADD R1, R1, 0xfffffff8 ;  /* 0xfffffff801017836 */ /* 0x002fe20000000000 */
[----:B------:R-:W-:-:S02]  /*0050*/  PRMT R45, RZ, 0x7610, R45 ;  /* 0x00007610ff2d7816 */ /* 0x000fc4000000002d */
[----:B------:R-:W-:Y:S02]  /*0060*/  ELECT P1, URZ, PT ;  /* 0x0000000000ff782f */ /* 0x000fe40003820000 */
[----:B------:R-:W-:Y:S01]  /*0070*/  R2UR UR43, R1 ;  /* 0x00000000012b72ca */ /* 0x000fe200000e0000 */
[----:B---3--:R-:W-:-:S04]  /*0080*/  UISETP.NE.U32.AND UP0, UPT, UR8, URZ, UPT ;  /* 0x000000ff0800728c */ /* 0x008fc8000bf05070 */
[----:B------:R-:W-:Y:S02]  /*0090*/  UISETP.NE.AND.EX UP0, UPT, UR9, URZ, UPT, UP0 ;  /* 0x000000ff0900728c */ /* 0x000fe4000bf05300 */
[----:B----4-:R-:W-:Y:S02]  /*00a0*/  ULOP3.LUT UR38, UR4, 0x1, URZ, 0xc0, !UPT ;  /* 0x0000000104267892 */ /* 0x010fe4000f8ec0ff */
[----:B------:R-:W-:Y:S01]  /*00b0*/  ULOP3.LUT UR37, UR4, 0x1, URZ, 0x3c, !UPT ;  /* 0x0000000104257892 */ /* 0x000fe2000f8e3cff */
[----:B--2---:R-:W-:-:S05]  /*00c0*/  SHF.R.U32.HI R46, RZ, 0x5, R55 ;  /* 0x00000005ff2e7819 */ /* 0x004fca0000011637 */
[----:B------:R-:W1:Y:S02]  /*00d0*/  SHFL.IDX PT, R0, R46, RZ, 0x1f ;  /* 0x00001fff2e007589 */ /* 0x000e6400000e0000 */
[----:B-1----:R-:W-:Y:S01]  /*00e0*/  R2UR UR18, R0 ;  /* 0x00000000001272ca */ /* 0x002fe200000e0000 */
[----:B------:R-:W-:-:S14]  /*00f0*/  BRA.U UP0, `(.L_x_0) ;  /* 0x0000000100307547 */ /* 0x000fdc000b800000 */
[----:B------:R-:W1:Y:S02]  /*0100*/  LDCU.64 UR4, c[0x0][0x988] ;  /* 0x00013100ff0477ac */ /* 0x000e640008000a00 */
[----:B-1----:R-:W-:-:S04]  /*0110*/  UISETP.NE.U32.AND UP0, UPT, UR4, URZ, UPT ;  /* 0x000000ff0400728c */ /* 0x002fc8000bf05070 */
[----:B------:R-:W-:-:S09]  /*0120*/  UISETP.NE.AND.EX UP0, UPT, UR5, URZ, UPT, UP0 ;  /* 0x000000ff0500728c */ /* 0x000fd2000bf05300 */
[----:B------:R-:W-:Y:S05]  /*0130*/  BRA.U !UP0, `(.L_x_1) ;  /* 0x0000000108147547 */ /* 0x000fea000b800000 */
[----:B------:R-:W1:Y:S01]  /*0140*/  LDC.64 R2, c[0x0][0x988] ;  /* 0x00026200ff027b82 */ /* 0x000e620000000a00 */
[----:B------:R-:W1:Y:S02]  /*0150*/  LDCU.64 UR4, c[0x0][0x358] ;  /* 0x00006b00ff0477ac */ /* 0x000e640008000a00 */
[----:B-1----:R1:W5:Y:S01]  /*0160*/  LDG.E R27, desc[UR4][R2.64] ;  /* 0x00000004021b7981 */ /* 0x002362000c1e1900 */
[----:B------:R-:W-:Y:S01]  /*0170*/  HFMA2 R45, -RZ, RZ, 0, 5.9604644775390625e-08 ;  /* 0x00000001ff2d7431 */ /* 0x000fe200000001ff */
[----:B------:R-:W-:Y:S05]  /*0180*/  BRA `(.L_x_0) ;  /* 0x00000000000c7947 */ /* 0x000fea0003800000 */
.L_x_1:
[----:B------:R-:W1:Y:S01]  /*0190*/  LDCU UR4, c[0x0][0x980] ;  /* 0x00013000ff0477ac */ /* 0x000e620008000800 */
[----:B------:R-:W-:Y:S01]  /*01a0*/  HFMA2 R45, -RZ, RZ, 0, 5.9604644775390625e-08 ;  /* 0x00000001ff2d7431 */ /* 0x000fe200000001ff */
[----:B-1----:R-:W-:-:S07]  /*01b0*/  MOV R27, UR4 ;  /* 0x00000004001b7c02 */ /* 0x002fce0008000f00 */
.L_x_0:
[----:B------:R-:W2:Y:S02]  /*01c0*/  LDCU.64 UR4, c[0x0][0x9b0] ;  /* 0x00013600ff0477ac */ /* 0x000ea40008000a00 */
[----:B--2---:R-:W-:-:S04]  /*01d0*/  UISETP.NE.U32.AND UP0, UPT, UR4, URZ, UPT ;  /* 0x000000ff0400728c */ /* 0x004fc8000bf05070 */
[----:B------:R-:W-:-:S09]  /*01e0*/  UISETP.NE.AND.EX UP0, UPT, UR5, URZ, UPT, UP0 ;  /* 0x000000ff0500728c */ /* 0x000fd2000bf05300 */
[----:B------:R-:W-:Y:S05]  /*01f0*/  BRA.U UP0, `(.L_x_2) ;  /* 0x0000000100287547 */ /* 0x000fea000b800000 */
[----:B------:R-:W2:Y:S02]  /*0200*/  LDCU.64 UR4, c[0x0][0x9a8] ;  /* 0x00013500ff0477ac */ /* 0x000ea40008000a00 */
[----:B--2---:R-:W-:-:S04]  /*0210*/  UISETP.NE.U32.AND UP0, UPT, UR4, URZ, UPT ;  /* 0x000000ff0400728c */ /* 0x004fc8000bf05070 */
[----:B------:R-:W-:-:S09]  /*0220*/  UISETP.NE.AND.EX UP0, UPT, UR5, URZ, UPT, UP0 ;  /* 0x000000ff0500728c */ /* 0x000fd2000bf05300 */
[----:B------:R-:W-:Y:S05]  /*0230*/  BRA.U !UP0, `(.L_x_3) ;  /* 0x0000000108107547 */ /* 0x000fea000b800000 */
[----:B------:R-:W2:Y:S01]  /*0240*/  LDC.64 R24, c[0x0][0x9a8] ;  /* 0x00026a00ff187b82 */ /* 0x000ea20000000a00 */
[----:B------:R-:W2:Y:S02]  /*0250*/  LDCU.64 UR4, c[0x0][0x358] ;  /* 0x00006b00ff0477ac */ /* 0x000ea40008000a00 */
[----:B--2---:R2:W5:Y:S01]  /*0260*/  LDG.E R24, desc[UR4][R24.64] ;  /* 0x0000000418187981 */ /* 0x004562000c1e1900 */
[----:B------:R-:W-:Y:S05]  /*0270*/  BRA `(.L_x_2) ;  /* 0x0000000000087947 */ /* 0x000fea0003800000 */
.L_x_3:
[----:B------:R-:W2:Y:S02]  /*0280*/  LDCU UR4, c[0x0][0x9a0] ;  /* 0x00013400ff0477ac */ /* 0x000ea40008000800 */
[----:B--2---:R-:W-:Y:S02]  /*0290*/  MOV R24, UR4 ;  /* 0x0000000400187c02 */ /* 0x004fe40008000f00 */
.L_x_2:
[----:B------:R-:W-:Y:S01]  /*02a0*/  IMAD.U32 R0, RZ, RZ, UR18 ;  /* 0x00000012ff007e24 */ /* 0x000fe2000f8e00ff */
[----:B------:R-:W-:Y:S04]  /*02b0*/  BSSY.RECONVERGENT B0, `(.L_x_4) ;  /* 0x000000c000007945 */ /* 0x000fe80003800200 */
[C---:B------:R-:W-:Y:S02]  /*02c0*/  ISETP.NE.OR P2, PT, R0.reuse, 0x1, !P1 ;  /* 0x000000010000780c */ /* 0x040fe40004f45670 */
[----:B------:R-:W-:-:S11]  /*02d0*/  ISETP.NE.OR P0, PT, R0, 0x3, !P1 ;  /* 0x000000030000780c */ /* 0x000fd60004f05670 */
[----:B------:R-:W-:Y:S05]  /*02e0*/  @P2 BRA `(.L_x_5) ;  /* 0x0000000000202947 */ /* 0x000fea0003800000 */
[----:B------:R-:W3:Y:S02]  /*02f0*/  LDCU.64 UR4, c[0x0][0x348] ;  /* 0x00006900ff0477ac */ /* 0x000ee40008000a00 */
[----:B---3--:R-:W-:Y:S02]  /*0300*/  UIADD3 UR6, UP1, UPT, UR4, 0x80, URZ ;  /* 0x0000008004067890 */ /* 0x008fe4000ff3e0ff */
[----:B------:R-:W-:Y:S02]  /*0310*/  UIADD3 UR4, UP0, UPT, UR4, 0x200, URZ ;  /* 0x0000020004047890 */ /* 0x000fe4000ff1e0ff */
[----:B------:R-:W-:Y:S02]  /*0320*/  UIADD3.X UR7, UPT, UPT, URZ, UR5, URZ, UP1, !UPT ;  /* 0x00000005ff077290 */ /* 0x000fe40008ffe4ff */
[----:B------:R-:W-:-:S07]  /*0330*/  UIADD3.X UR5, UPT, UPT, URZ, UR5, URZ, UP0, !UPT ;  /* 0x00000005ff057290 */ /* 0x000fce00087fe4ff */
[----:B------:R3:W-:Y:S02]  /*0340*/  UTMACCTL.PF [UR6] ;  /* 0x00000000060079b9 */ /* 0x0007e40008040000 */
[----:B------:R3:W-:Y:S02]  /*0350*/  UTMACCTL.PF [UR4] ;  /* 0x00000000040079b9 */ /* 0x0007e40008040000 */
[----:B---3--:R-:W-:Y:S01]  /*0360*/  NOP ;  /* 0x0000000000007918 */ /* 0x008fe20000000000 */
.L_x_5:
[----:B------:R-:W-:Y:S05]  /*0370*/  BSYNC.RECONVERGENT B0 ;  /* 0x0000000000007941 */ /* 0x000fea0003800200 */
.L_x_4:
[----:B------:R-:W-:Y:S04]  /*0380*/  BSSY.RECONVERGENT B0, `(.L_x_6) ;  /* 0x000000a000007945 */ /* 0x000fe80003800200 */
        /* <DEDUP_REMOVED lines=9> */
.L_x_7:
[----:B------:R-:W-:Y:S05]  /*0420*/  BSYNC.RECONVERGENT B0 ;  /* 0x0000000000007941 */ /* 0x000fea0003800200 */
.L_x_6:
[----:B------:R-:W3:Y:S01]  /*0430*/  LDCU.64 UR4, c[0x0][0x988] ;  /* 0x00013100ff0477ac */ /* 0x000ee20008000a00 */
[----:B------:R-:W-:Y:S02]  /*0440*/  UISETP.EQ.U32.AND UP2, UPT, UR8, URZ, UPT ;  /* 0x000000ff0800728c */ /* 0x000fe4000bf42070 */
[----:B------:R-:W-:Y:S02]  /*0450*/  UPLOP3.LUT UP3, UPT, UPT, UPT, UPT, 0x80, 0x8 ;  /* 0x000000000008789c */ /* 0x000fe40003f6f070 */
[----:B---3--:R-:W-:-:S04]  /*0460*/  UISETP.NE.U32.AND UP0, UPT, UR4, URZ, UPT ;  /* 0x000000ff0400728c */ /* 0x008fc8000bf05070 */
[----:B------:R-:W-:-:S04]  /*0470*/  UISETP.NE.AND.EX UP1, UPT, UR5, URZ, UPT, UP0 ;  /* 0x000000ff0500728c */ /* 0x000fc8000bf25300 */
[----:B------:R-:W-:-:S04]  /*0480*/  UISETP.EQ.OR.EX UP4, UPT, UR9, URZ, !UP1, UP2 ;  /* 0x000000ff0900728c */ /* 0x000fc8000cf82720 */
[----:B------:R-:W-:-:S06]  /*0490*/  UP2UR UR4, UPR, URZ, 0x10 ;  /* 0x00000010ff047883 */ /* 0x000fcc0008000000 */
[----:B------:R-:W-:Y:S01]  /*04a0*/  MOV R49, UR4 ;  /* 0x0000000400317c02 */ /* 0x000fe20008000f00 */
[----:B------:R-:W-:Y:S06]  /*04b0*/  BRA.U !UP4, `(.L_x_8) ;  /* 0x000000010c207547 */ /* 0x000fec000b800000 */
[----:B------:R-:W-:Y:S01]  /*04c0*/  UISETP.NE.U32.AND UP2, UPT, UR8, URZ, UPT ;  /* 0x000000ff0800728c */ /* 0x000fe2000bf45070 */
[----:B-----5:R-:W-:Y:S01]  /*04d0*/  FSETP.NEU.AND P0, PT, R27, RZ, PT ;  /* 0x000000ff1b00720b */ /* 0x020fe20003f0d000 */
[----:B------:R-:W-:Y:S02]  /*04e0*/  USEL UR4, URZ, 0xffffffff, UP1 ;  /* 0xffffffffff047887 */ /* 0x000fe40008800000 */
[----:B------:R-:W-:-:S10]  /*04f0*/  UISETP.NE.AND.EX UP2, UPT, UR9, URZ, UPT, UP2 ;  /* 0x000000ff0900728c */ /* 0x000fd4000bf45320 */
[----:B------:R-:W-:Y:S01]  /*0500*/  VOTEU.ANY UP0, P0 ;  /* 0x0000000000ff7886 */ /* 0x000fe20000000100 */
[----:B------:R-:W-:-:S04]  /*0510*/  @!UP2 USEL UR4, URZ, 0xffffffff, UP0 ;  /* 0xffffffffff04a887 */ /* 0x000fc80008000000 */
[----:B------:R-:W-:-:S04]  /*0520*/  ULOP3.LUT UR4, UR4, 0x1, URZ, 0xc0, !UPT ;  /* 0x0000000104047892 */ /* 0x000fc8000f8ec0ff */
[----:B------:R-:W-:-:S11]  /*0530*/  UISETP.NE.U32.AND UP3, UPT, UR4, 0x1, UPT ;  /* 0x000000010400788c */ /* 0x000fd6000bf65070 */
.L_x_8:
[----:B------:R-:W3:Y:S01]  /*0540*/  SHFL.IDX PT, R0, R46, RZ, 0x1f ;  /* 0x00001fff2e007589 */ /* 0x000ee200000e0000 */
[----:B------:R-:W-:Y:S02]  /*0550*/  UISETP.NE.AND UP5, UPT, UR18, 0x2, UPT ;  /* 0x000000021200788c */ /* 0x000fe4000bfa5270 */
[----:B------:R-:W-:Y:S02]  /*0560*/  UISETP.NE.AND UP0, UPT, UR18, 0x2, UPT ;  /* 0x000000021200788c */ /* 0x000fe4000bf05270 */
[----:B------:R-:W-:Y:S02]  /*0570*/  UISETP.NE.OR UP2, UPT, UR38, URZ, UP5 ;  /* 0x000000ff2600728c */ /* 0x000fe4000af45670 */
[----:B------:R-:W-:-:S04]  /*0580*/  USEL UR69, URZ, 0x1, UP0 ;  /* 0x00000001ff457887 */ /* 0x000fc80008000000 */
[----:B------:R-:W-:Y:S02]  /*0590*/  PLOP3.LUT P3, PT, P1, PT, UP2, 0xae, 0xea ;  /* 0x0000000000ea781c */ /* 0x000fe40000f6f52e */
[----:B---3--:R-:W-:-:S13]  /*05a0*/  ISETP.NE.AND P0, PT, R0, RZ, PT ;  /* 0x000000ff0000720c */ /* 0x008fda0003f05270 */
[----:B------:R-:W-:Y:S05]  /*05b0*/  @P0 BRA `(.L_x_9) ;  /* 0x00000000009c0947 */ /* 0x000fea0003800000 */
[----:B------:R-:W-:Y:S01]  /*05c0*/  ELECT P0, URZ, PT ;  /* 0x0000000000ff782f */ /* 0x000fe20003800000 */
[----:B------:R-:W-:-:S12]  /*05d0*/  BSSY.RECONVERGENT B0, `(.L_x_9) ;  /* 0x0000025000007945 */ /* 0x000fd80003800200 */
[----:B------:R-:W-:Y:S05]  /*05e0*/  @!P0 BRA `(.L_x_10) ;  /* 0x00000000008c8947 */ /* 0x000fea0003800000 */
[----:B------:R-:W3:Y:S01]  /*05f0*/  S2UR UR5, SR_CgaCtaId ;  /* 0x00000000000579c3 */ /* 0x000ee20000008800 */
[----:B------:R-:W-:Y:S01]  /*0600*/  UMOV UR4, 0x400 ;  /* 0x0000040000047882 */ /* 0x000fe20000000000 */
[----:B------:R-:W-:Y:S02]  /*0610*/  UMOV UR6, 0x1 ;  /* 0x0000000100067882 */ /* 0x000fe40000000000 */
[----:B------:R-:W-:-:S04]  /*0620*/  UIADD3 UR6, UPT, UPT, -UR6, 0x100000, URZ ;  /* 0x0010000006067890 */ /* 0x000fc8000fffe1ff */
[----:B------:R-:W-:Y:S02]  /*0630*/  USHF.L.U32 UR7, UR6, 0xb, URZ ;  /* 0x0000000b06077899 */ /* 0x000fe400080006ff */
[----:B------:R-:W-:Y:S02]  /*0640*/  USHF.L.U32 UR6, UR6, 0x1, URZ ;  /* 0x0000000106067899 */ /* 0x000fe400080006ff */
[----:B---3--:R-:W-:Y:S01]  /*0650*/  ULEA UR4, UR5, UR4, 0x18 ;  /* 0x0000000405047291 */ /* 0x008fe2000f8ec0ff */
[----:B------:R-:W3:Y:S11]  /*0660*/  FENCE.VIEW.ASYNC.S ;  /* 0x00000000000073c6 */ /* 0x000ef60000000000 */
[----:B---3--:R3:W4:Y:S01]  /*0670*/  SYNCS.EXCH.64 URZ, [UR4], UR6 ;  /* 0x0000000604ff75b2 */ /* 0x0087220008000100 */
[----:B------:R3:W1:Y:S01]  /*0680*/  SYNCS.EXCH.64 URZ, [UR4+0x68], UR6 ;  /* 0x0000680604ff75b2 */ /* 0x0006620008000100 */
        /* <DEDUP_REMOVED lines=23> */
[----:B------:R3:W1:Y:S02]  /*0800*/  SYNCS.EXCH.64 URZ, [UR4+0xc8], UR6 ;  /* 0x0000c80604ff75b2 */ /* 0x0006640008000100 */
[----:B---34-:R-:W-:Y:S01]  /*0810*/  NOP ;  /* 0x0000000000007918 */ /* 0x018fe20000000000 */
.L_x_10:
[----:B------:R-:W-:Y:S05]  /*0820*/  BSYNC.RECONVERGENT B0 ;  /* 0x0000000000007941 */ /* 0x000fea0003800200 */
.L_x_9:
[----:B------:R-:W3:Y:S01]  /*0830*/  SHFL.IDX PT, R0, R46, RZ, 0x1f ;  /* 0x00001fff2e007589 */ /* 0x000ee200000e0000 */
[----:B------:R-:W-:Y:S01]  /*0840*/  NOP ;  /* 0x0000000000007918 */ /* 0x000fe20000000000 */
[----:B---3--:R-:W-:-:S13]  /*0850*/  ISETP.NE.AND P0, PT, R0, 0x1, PT ;  /* 0x000000010000780c */ /* 0x008fda0003f05270 */
[----:B------:R-:W-:Y:S05]  /*0860*/  @P0 BRA `(.L_x_11) ;  /* 0x0000000000580947 */ /* 0x000fea0003800000 */
[----:B------:R-:W3:Y:S01]  /*0870*/  S2UR UR5, SR_CgaCtaId ;  /* 0x00000000000579c3 */ /* 0x000ee20000008800 */
[----:B------:R-:W-:Y:S01]  /*0880*/  UMOV UR4, 0x400 ;  /* 0x0000040000047882 */ /* 0x000fe20000000000 */
[----:B------:R-:W-:Y:S01]  /*0890*/  UMOV UR8, 0x20 ;  /* 0x0000002000087882 */ /* 0x000fe20000000000 */
[----:B------:R-:W-:Y:S01]  /*08a0*/  UMOV UR6, 0x80 ;  /* 0x0000008000067882 */ /* 0x000fe20000000000 */
[----:B------:R-:W-:-:S04]  /*08b0*/  UIADD3 UR8, UPT, UPT, -UR8, 0x100000, URZ ;  /* 0x0010000008087890 */ /* 0x000fc8000fffe1ff */
[----:B------:R-:W-:Y:S02]  /*08c0*/  USHF.L.U32 UR9, UR8, 0xb, URZ ;  /* 0x0000000b08097899 */ /* 0x000fe400080006ff */
[----:B------:R-:W-:Y:S02]  /*08d0*/  USHF.L.U32 UR8, UR8, 0x1, URZ ;  /* 0x0000000108087899 */ /* 0x000fe400080006ff */
[----:B------:R-:W-:-:S04]  /*08e0*/  UIADD3 UR6, UPT, UPT, -UR6, 0x100000, URZ ;  /* 0x0010000006067890 */ /* 0x000fc8000fffe1ff */
[----:B------:R-:W-:Y:S02]  /*08f0*/  USHF.L.U32 UR7, UR6, 0xb, URZ ;  /* 0x0000000b06077899 */ /* 0x000fe400080006ff */
[----:B------:R-:W-:Y:S01]  /*0900*/  USHF.L.U32 UR6, UR6, 0x1, URZ ;  /* 0x0000000106067899 */ /* 0x000fe200080006ff */
[----:B------:R-:W-:Y:S01]  /*0910*/  ELECT P0, URZ, PT ;  /* 0x0000000000ff782f */ /* 0x000fe20003800000 */
[----:B---3--:R-:W-:Y:S01]  /*0920*/  ULEA UR4, UR5, UR4, 0x18 ;  /* 0x0000000405047291 */ /* 0x008fe2000f8ec0ff */
[----:B------:R-:W3:Y:S11]  /*0930*/  FENCE.VIEW.ASYNC.S ;  /* 0x00000000000073c6 */ /* 0x000ef60000000000 */
[----:B---3--:R3:W4:Y:S01]  /*0940*/  SYNCS.EXCH.64 URZ, [UR4+0xd0], UR8 ;  /* 0x0000d00804ff75b2 */ /* 0x0087220008000100 */
[----:B------:R3:W1:Y:S01]  /*0950*/  SYNCS.EXCH.64 URZ, [UR4+0xf0], UR6 ;  /* 0x0000f00604ff75b2 */ /* 0x0006620008000100 */
[----:B------:R3:W1:Y:S01]  /*0960*/  SYNCS.EXCH.64 URZ, [UR4+0xd8], UR8 ;  /* 0x0000d80804ff75b2 */ /* 0x0006620008000100 */
[----:B------:R3:W1:Y:S01]  /*0970*/  SYNCS.EXCH.64 URZ, [UR4+0xf8], UR6 ;  /* 0x0000f80604ff75b2 */ /* 0x0006620008000100 */
[----:B------:R3:W1:Y:S01]  /*0980*/  SYNCS.EXCH.64 URZ, [UR4+0xe0], UR8 ;  /* 0x0000e00804ff75b2 */ /* 0x0006620008000100 */
[----:B------:R3:W1:Y:S01]  /*0990*/  SYNCS.EXCH.64 URZ, [UR4+0x100], UR6 ;  /* 0x0001000604ff75b2 */ /* 0x0006620008000100 */
[----:B------:R3:W1:Y:S01]  /*09a0*/  SYNCS.EXCH.64 URZ, [UR4+0xe8], UR8 ;  /* 0x0000e80804ff75b2 */ /* 0x0006620008000100 */
[----:B------:R3:W1:Y:S01]  /*09b0*/  SYNCS.EXCH.64 URZ, [UR4+0x108], UR6 ;  /* 0x0001080604ff75b2 */ /* 0x0006620008000100 */
[----:B------:R-:W-:Y:S01]  /*09c0*/  NOP ;  /* 0x0000000000007918 */ /* 0x000fe20000000000 */
.L_x_11:
[----:B------:R-:W2:Y:S01]  /*09d0*/  SHFL.IDX PT, R0, R46, RZ, 0x1f ;  /* 0x00001fff2e007589 */ /* 0x000ea200000e0000 */
[----:B------:R-:W-:Y:S01]  /*09e0*/  NOP ;  /* 0x0000000000007918 */ /* 0x000fe20000000000 */
[----:B--2---:R-:W-:-:S13]  /*09f0*/  ISETP.NE.AND P0, PT, R0, 0x3, PT ;  /* 0x000000030000780c */ /* 0x004fda0003f05270 */
[----:B------:R-:W-:Y:S05]  /*0a00*/  @P0 BRA `(.L_x_12) ;  /* 0x0000000000300947 */ /* 0x000fea0003800000 */
[----:B------:R-:W2:Y:S01]  /*0a10*/  S2UR UR5, SR_CgaCtaId ;  /* 0x00000000000579c3 */ /* 0x000ea20000008800 */
[----:B---3--:R-:W-:Y:S01]  /*0a20*/  UMOV UR4, 0x400 ;  /* 0x0000040000047882 */ /* 0x008fe20000000000 */
[----:B------:R-:W-:Y:S01]  /*0a30*/  UMOV UR6, 0x20 ;  /* 0x0000002000067882 */ /* 0x000fe20000000000 */
[----:B------:R-:W-:Y:S01]  /*0a40*/  ELECT P0, URZ, PT ;  /* 0x0000000000ff782f */ /* 0x000fe20003800000 */
[----:B------:R-:W-:-:S04]  /*0a50*/  UIADD3 UR6, UPT, UPT, -UR6, 0x100000, URZ ;  /* 0x0010000006067890 */ /* 0x000fc8000fffe1ff */
[----:B------:R-:W-:Y:S02]  /*0a60*/  USHF.L.U32 UR7, UR6, 0xb, URZ ;  /* 0x0000000b06077899 */ /* 0x000fe400080006ff */
[----:B------:R-:W-:Y:S02]  /*0a70*/  USHF.L.U32 UR6, UR6, 0x1, URZ ;  /* 0x0000000106067899 */ /* 0x000fe400080006ff */
[----:B--2---:R-:W-:Y:S01]  /*0a80*/  ULEA UR4, UR5, UR4, 0x18 ;  /* 0x0000000405047291 */ /* 0x004fe2000f8ec0ff */
[----:B------:R-:W2:Y:S11]  /*0a90*/  FENCE.VIEW.ASYNC.S ;  /* 0x00000000000073c6 */ /* 0x000eb60000000000 */
[----:B--2---:R2:W3:Y:S01]  /*0aa0*/  SYNCS.EXCH.64 URZ, [UR4+0x110], UR6 ;  /* 0x0001100604ff75b2 */ /* 0x0044e20008000100 */
[----:B------:R2:W1:Y:S01]  /*0ab0*/  SYNCS.EXCH.64 URZ, [UR4+0x118], UR6 ;  /* 0x0001180604ff75b2 */ /* 0x0004620008000100 */
[----:B------:R-:W-:Y:S01]  /*0ac0*/  NOP ;  /* 0x0000000000007918 */ /* 0x000fe20000000000 */
.L_x_12:
[----:B------:R-:W4:Y:S01]  /*0ad0*/  SHFL.IDX PT, R0, R46, RZ, 0x1f ;  /* 0x00001fff2e007589 */ /* 0x000f2200000e0000 */
[----:B------:R-:W-:Y:S01]  /*0ae0*/  NOP ;  /* 0x0000000000007918 */ /* 0x000fe20000000000 */
[----:B----4-:R-:W-:-:S13]  /*0af0*/  ISETP.NE.AND P0, PT, R0, 0x4, PT ;  /* 0x000000040000780c */ /* 0x010fda0003f05270 */
[----:B------:R-:W-:Y:S05]  /*0b00*/  @P0 BRA `(.L_x_13) ;  /* 0x0000000000440947 */ /* 0x000fea0003800000 */
[----:B------:R-:W4:Y:S01]  /*0b10*/  S2UR UR5, SR_CgaCtaId ;  /* 0x00000000000579c3 */ /* 0x000f220000008800 */
[----:B--23--:R-:W-:Y:S01]  /*0b20*/  UMOV UR4, 0x1e0 ;  /* 0x000001e000047882 */ /* 0x00cfe20000000000 */
[----:B------:R-:W-:Y:S01]  /*0b30*/  UMOV UR6, 0x400 ;  /* 0x0000040000067882 */ /* 0x000fe20000000000 */
[----:B------:R-:W-:Y:S01]  /*0b40*/  USEL UR4, UR4, 0x1a0, UP3 ;  /* 0x000001a004047887 */ /* 0x000fe20009800000 */
[----:B------:R-:W-:Y:S01]  /*0b50*/  UMOV UR8, 0x1 ;  /* 0x0000000100087882 */ /* 0x000fe20000000000 */
[----:B------:R-:W-:Y:S01]  /*0b60*/  ELECT P0, URZ, PT ;  /* 0x0000000000ff782f */ /* 0x000fe20003800000 */
[----:B------:R-:W-:-:S04]  /*0b70*/  UIADD3 UR8, UPT, UPT, -UR8, 0x100000, URZ ;  /* 0x0010000008087890 */ /* 0x000fc8000fffe1ff */
[----:B------:R-:W-:Y:S02]  /*0b80*/  USHF.L.U32 UR9, UR8, 0xb, URZ ;  /* 0x0000000b08097899 */ /* 0x000fe400080006ff */
[----:B------:R-:W-:Y:S02]  /*0b90*/  USHF.L.U32 UR8, UR8, 0x1, URZ ;  /* 0x0000000108087899 */ /* 0x000fe400080006ff */
[----:B----4-:R-:W-:Y:S02]  /*0ba0*/  ULEA UR6, UR5, UR6, 0x18 ;  /* 0x0000000605067291 */ /* 0x010fe4000f8ec0ff */
[----:B------:R-:W-:-:S04]  /*0bb0*/  UIADD3 UR4, UPT, UPT, -UR4, 0x100000, URZ ;  /* 0x0010000004047890 */ /* 0x000fc8000fffe1ff */
[----:B------:R-:W-:Y:S02]  /*0bc0*/  USHF.L.U32 UR5, UR4, 0xb, URZ ;  /* 0x0000000b04057899 */ /* 0x000fe400080006ff */
[----:B------:R-:W-:Y:S01]  /*0bd0*/  USHF.L.U32 UR4, UR4, 0x1, URZ ;  /* 0x0000000104047899 */ /* 0x000fe200080006ff */
[----:B------:R-:W2:Y:S03]  /*0be0*/  FENCE.VIEW.ASYNC.S ;  /* 0x00000000000073c6 */ /* 0x000ea60000000000 */
[----:B--2---:R4:W2:Y:S08]  /*0bf0*/  SYNCS.EXCH.64 URZ, [UR6+0x120], UR8 ;  /* 0x0001200806ff75b2 */ /* 0x0048b00008000100 */
[----:B------:R4:W3:Y:S02]  /*0c00*/  SYNCS.EXCH.64 URZ, [UR6+0x128], UR4 ;  /* 0x0001280406ff75b2 */ /* 0x0008e40008000100 */
[----:B----4-:R-:W-:Y:S01]  /*0c10*/  NOP ;  /* 0x0000000000007918 */ /* 0x010fe20000000000 */
.L_x_13:
[----:B------:R-:W4:Y:S01]  /*0c20*/  SHFL.IDX PT, R0, R46, RZ, 0x1f ;  /* 0x00001fff2e007589 */ /* 0x000f2200000e0000 */
[----:B------:R-:W-:Y:S01]  /*0c30*/  ISETP.NE.OR P1, PT, RZ, UR18, !P1 ;  /* 0x00000012ff007c0c */ /* 0x000fe2000cf25670 */
[----:B------:R-:W-:Y:S01]  /*0c40*/  NOP ;  /* 0x0000000000007918 */ /* 0x000fe20000000000 */
[----:B----4-:R-:W-:-:S13]  /*0c50*/  ISETP.NE.AND P0, PT, R0, 0x5, PT ;  /* 0x000000050000780c */ /* 0x010fda0003f05270 */
[----:B------:R-:W-:Y:S05]  /*0c60*/  @P0 BRA `(.L_x_14) ;  /* 0x0000000000480947 */ /* 0x000fea0003800000 */
[----:B------:R-:W4:Y:S01]  /*0c70*/  S2UR UR5, SR_CgaCtaId ;  /* 0x00000000000579c3 */ /* 0x000f220000008800 */
[----:B--23--:R-:W-:Y:S01]  /*0c80*/  UMOV UR4, 0x400 ;  /* 0x0000040000047882 */ /* 0x00cfe20000000000 */
        /* <DEDUP_REMOVED lines=9> */
[----:B----4-:R-:W-:Y:S01]  /*0d20*/  ULEA UR4, UR5, UR4, 0x18 ;  /* 0x0000000405047291 */ /* 0x010fe2000f8ec0ff */
[----:B------:R-:W2:Y:S11]  /*0d30*/  FENCE.VIEW.ASYNC.S ;  /* 0x00000000000073c6 */ /* 0x000eb60000000000 */
[----:B--2---:R4:W2:Y:S01]  /*0d40*/  SYNCS.EXCH.64 URZ, [UR4+0x130], UR6 ;  /* 0x0001300604ff75b2 */ /* 0x0048a20008000100 */
[----:B------:R4:W3:Y:S01]  /*0d50*/  SYNCS.EXCH.64 URZ, [UR4+0x140], UR8 ;  /* 0x0001400804ff75b2 */ /* 0x0008e20008000100 */
[----:B------:R4:W1:Y:S01]  /*0d60*/  SYNCS.EXCH.64 URZ, [UR4+0x138], UR6 ;  /* 0x0001380604ff75b2 */ /* 0x0008620008000100 */
[----:B------:R4:W1:Y:S02]  /*0d70*/  SYNCS.EXCH.64 URZ, [UR4+0x148], UR8 ;  /* 0x0001480804ff75b2 */ /* 0x0008640008000100 */
[----:B----4-:R-:W-:Y:S01]  /*0d80*/  NOP ;  /* 0x0000000000007918 */ /* 0x010fe20000000000 */
.L_x_14:
[----:B--23--:R-:W2:Y:S01]  /*0d90*/  S2UR UR7, SR_CgaCtaId ;  /* 0x00000000000779c3 */ /* 0x00cea20000008800 */
[----:B------:R-:W-:Y:S01]  /*0da0*/  VOTEU.ALL UP0, P1 ;  /* 0x0000000000ff7886 */ /* 0x000fe20000800000 */
[----:B------:R-:W-:Y:S01]  /*0db0*/  UMOV UR4, 0x20 ;  /* 0x0000002000047882 */ /* 0x000fe20000000000 */
[----:B------:R-:W-:Y:S01]  /*0dc0*/  NOP ;  /* 0x0000000000007918 */ /* 0x000fe20000000000 */
[----:B-1----:R-:W-:Y:S01]  /*0dd0*/  LOP3.LUT R3, R55, 0x1f, RZ, 0xc0, !PT ;  /* 0x0000001f37037812 */ /* 0x002fe200078ec0ff */
[----:B------:R-:W-:Y:S01]  /*0de0*/  UISETP.NE.AND UP4, UPT, UR18, URZ, UPT ;  /* 0x000000ff1200728c */ /* 0x000fe2000bf85270 */
[----:B------:R-:W-:Y:S01]  /*0df0*/  @!UP0 UMOV UR6, 0x400 ;  /* 0x0000040000068882 */ /* 0x000fe20000000000 */
[----:B------:R-:W-:-:S04]  /*0e00*/  @!UP0 UIADD3 UR4, UPT, UPT, -UR4, 0x100000, URZ ;  /* 0x0010000004048890 */ /* 0x000fc8000fffe1ff */
[----:B------:R-:W-:Y:S02]  /*0e10*/  @!UP0 USHF.L.U32 UR5, UR4, 0xb, URZ ;  /* 0x0000000b04058899 */ /* 0x000fe400080006ff */
[----:B------:R-:W-:Y:S02]  /*0e20*/  @!UP0 USHF.L.U32 UR4, UR4, 0x1, URZ ;  /* 0x0000000104048899 */ /* 0x000fe400080006ff */
[----:B--2---:R-:W-:Y:S01]  /*0e30*/  @!UP0 ULEA UR6, UR7, UR6, 0x18 ;  /* 0x0000000607068291 */ /* 0x004fe2000f8ec0ff */
[----:B------:R-:W1:Y:S01]  /*0e40*/  LDCU UR7, c[0x0][0x36c] ;  /* 0x00006d80ff0777ac */ /* 0x000e620008000800 */
[----:B------:R-:W-:Y:S01]  /*0e50*/  VOTEU.ALL UP0, P1 ;  /* 0x0000000000ff7886 */ /* 0x000fe20000800000 */
[----:B------:R-:W2:Y:S09]  /*0e60*/  FENCE.VIEW.ASYNC.S ;  /* 0x00000000000073c6 */ /* 0x000eb20000000000 */
[----:B--2---:R2:W3:Y:S01]  /*0e70*/  @!UP0 SYNCS.EXCH.64 URZ, [UR6+0x150], UR4 ;  /* 0x0001500406ff85b2 */ /* 0x0044e20008000100 */
[----:B-1----:R-:W-:-:S09]  /*0e80*/  UISETP.EQ.U32.AND UP6, UPT, UR7, 0x1, UPT ;  /* 0x000000010700788c */ /* 0x002fd2000bfc2070 */
[----:B--2---:R-:W-:Y:S05]  /*0e90*/  BRA.U !UP6, `(.L_x_15) ;  /* 0x000000010e087547 */ /* 0x004fea000b800000 */
[----:B---3--:R-:W-:Y:S01]  /*0ea0*/  UCGABAR_ARV ;  /* 0x00000000000079c7 */ /* 0x008fe20008000000 */
[----:B------:R-:W-:Y:S05]  /*0eb0*/  BRA `(.L_x_16) ;  /* 0x0000000000047947 */ /* 0x000fea0003800000 */
.L_x_15:
[----:B---3--:R-:W-:Y:S01]  /*0ec0*/  NOP ;  /* 0x0000000000007918 */ /* 0x008fe20000000000 */
.L_x_16:
[----:B------:R-:W1:Y:S01]  /*0ed0*/  S2UR UR22, SR_CTAID.X ;  /* 0x00000000001679c3 */ /* 0x000e620000002500 */
[----:B------:R-:W-:-:S05]  /*0ee0*/  CS2R.32 R48, SR_CgaSize ;  /* 0x0000000000307805 */ /* 0x000fca0000008a00 */
[----:B------:R-:W-:-:S05]  /*0ef0*/  IMAD R48, R48, -0xa0, RZ ;  /* 0xffffff6030307824 */ /* 0x000fca00078e02ff */
[----:B------:R-:W-:-:S14]  /*0f00*/  R2UR UR5, R48 ;  /* 0x00000000300572ca */ /* 0x000fdc00000e0000 */
[----:B------:R-:W2:Y:S01]  /*0f10*/  LDCU UR5, c[0x0][UR5+0x2b0] ;  /* 0x00005600050577ac */ /* 0x000ea20008000800 */
[----:B------:R-:W-:-:S05]  /*0f20*/  CS2R.32 R48, SR_CgaSize ;  /* 0x0000000000307805 */ /* 0x000fca0000008a00 */
[----:B------:R-:W-:-:S05]  /*0f30*/  IMAD R48, R48, -0xa0, RZ ;  /* 0xffffff6030307824 */ /* 0x000fca00078e02ff */
[----:B------:R-:W-:-:S14]  /*0f40*/  R2UR UR4, R48 ;  /* 0x00000000300472ca */ /* 0x000fdc00000e0000 */
[----:B------:R-:W3:Y:S01]  /*0f50*/  LDCU UR4, c[0x0][UR4+0x2b4] ;  /* 0x00005680040477ac */ /* 0x000ee20008000800 */
[----:B------:R-:W4:Y:S01]  /*0f60*/  S2UR UR19, SR_CTAID.Y ;  /* 0x00000000001379c3 */ /* 0x000f220000002600 */
[----:B------:R-:W-:-:S05]  /*0f70*/  CS2R.32 R48, SR_CgaSize ;  /* 0x0000000000307805 */ /* 0x000fca0000008a00 */
[----:B------:R-:W-:-:S05]  /*0f80*/  IMAD R48, R48, -0xa0, RZ ;  /* 0xffffff6030307824 */ /* 0x000fca00078e02ff */
[----:B------:R-:W-:-:S14]  /*0f90*/  R2UR UR7, R48 ;  /* 0x00000000300772ca */ /* 0x000fdc00000e0000 */
[----:B------:R-:W3:Y:S01]  /*0fa0*/  LDCU UR7, c[0x0][UR7+0x2a0] ;  /* 0x00005400070777ac */ /* 0x000ee20008000800 */
[----:B------:R-:W-:-:S05]  /*0fb0*/  CS2R.32 R48, SR_CgaSize ;  /* 0x0000000000307805 */ /* 0x000fca0000008a00 */
[----:B------:R-:W-:-:S05]  /*0fc0*/  IMAD R48, R48, -0xa0, RZ ;  /* 0xffffff6030307824 */ /* 0x000fca00078e02ff */
[----:B------:R-:W-:-:S14]  /*0fd0*/  R2UR UR8, R48 ;  /* 0x00000000300872ca */ /* 0x000fdc00000e0000 */
[----:B------:R-:W3:Y:S01]  /*0fe0*/  LDCU UR8, c[0x0][UR8+0x2a4] ;  /* 0x00005480080877ac */ /* 0x000ee20008000800 */
[----:B------:R-:W3:Y:S01]  /*0ff0*/  LDCU UR20, c[0x0][0xc24] ;  /* 0x00018480ff1477ac */ /* 0x000ee20008000800 */
[----:B------:R-:W3:Y:S01]  /*1000*/  LDCU UR39, c[0x0][0xc24] ;  /* 0x00018480ff2777ac */ /* 0x000ee20008000800 */
[----:B-1----:R-:W-:Y:S01]  /*1010*/  I2FP.F32.U32 R2, UR22 ;  /* 0x0000001600027c45 */ /* 0x002fe20008201000 */
[----:B------:R-:W1:Y:S04]  /*1020*/  LDCU UR24, c[0x0][0xc30] ;  /* 0x00018600ff1877ac */ /* 0x000e680008000800 */
[----:B--2---:R-:W-:Y:S01]  /*1030*/  FMUL R2, R2, UR5 ;  /* 0x0000000502027c20 */ /* 0x004fe20008400000 */
[----:B----4-:R-:W-:-:S05]  /*1040*/  I2FP.F32.U32 R0, UR19 ;  /* 0x0000001300007c45 */ /* 0x010fca0008201000 */
[----:B------:R-:W2:Y:S01]  /*1050*/  F2I.U32.TRUNC.NTZ R2, R2 ;  /* 0x0000000200027305 */ /* 0x000ea2000020f000 */
[----:B---3--:R-:W-:-:S07]  /*1060*/  FMUL R0, R0, UR4 ;  /* 0x0000000400007c20 */ /* 0x008fce0008400000 */
[----:B------:R-:W3:Y:S01]  /*1070*/  F2I.U32.TRUNC.NTZ R0, R0 ;  /* 0x0000000000007305 */ /* 0x000ee2000020f000 */
[----:B--2---:R-:W-:Y:S02]  /*1080*/  R2UR UR4, R2 ;  /* 0x00000000020472ca */ /* 0x004fe400000e0000 */
[----:B------:R-:W-:Y:S02]  /*1090*/  PRMT R2, RZ, 0x7610, R2 ;  /* 0x00007610ff027816 */ /* 0x000fe40000000002 */
[----:B---3--:R-:W-:Y:S02]  /*10a0*/  R2UR UR6, R0 ;  /* 0x00000000000672ca */ /* 0x008fe400000e0000 */
[----:B------:R-:W-:-:S07]  /*10b0*/  PRMT R0, RZ, 0x7610, R0 ;  /* 0x00007610ff007816 */ /* 0x000fce0000000000 */
[----:B------:R-:W-:-:S04]  /*10c0*/  UIADD3 UR5, UPT, UPT, -UR4, URZ, URZ ;  /* 0x000000ff04057290 */ /* 0x000fc8000fffe1ff */
[----:B------:R-:W-:Y:S02]  /*10d0*/  UIMAD UR5, UR7, UR5, UR22 ;  /* 0x00000005070572a4 */ /* 0x000fe4000f8e0216 */
[----:B------:R-:W-:-:S04]  /*10e0*/  UIADD3 UR4, UPT, UPT, -UR6, URZ, URZ ;  /* 0x000000ff06047290 */ /* 0x000fc8000fffe1ff */
[----:B------:R-:W-:Y:S01]  /*10f0*/  IMAD.U32 R48, RZ, RZ, UR5 ;  /* 0x00000005ff307e24 */ /* 0x000fe2000f8e00ff */
[----:B------:R-:W-:-:S06]  /*1100*/  UIMAD UR4, UR8, UR4, UR19 ;  /* 0x00000004080472a4 */ /* 0x000fcc000f8e0213 */
[----:B------:R-:W-:Y:S01]  /*1110*/  IMAD.U32 R47, RZ, RZ, UR4 ;  /* 0x00000004ff2f7e24 */ /* 0x000fe2000f8e00ff */
[----:B-1----:R-:W-:Y:S06]  /*1120*/  BRA.U UP4, `(.L_x_17) ;  /* 0x0000000104307547 */ /* 0x002fec000b800000 */
[----:B------:R-:W-:Y:S01]  /*1130*/  R2UR UR5, R47 ;  /* 0x000000002f0572ca */ /* 0x000fe200000e0000 */
[----:B------:R-:W-:Y:S01]  /*1140*/  UMOV UR7, 0x3 ;  /* 0x0000000300077882 */ /* 0x000fe20000000000 */
[----:B------:R-:W-:-:S11]  /*1150*/  R2UR UR4, R48 ;  /* 0x00000000300472ca */ /* 0x000fd600000e0000 */
[----:B------:R-:W-:-:S04]  /*1160*/  UISETP.NE.AND UP0, UPT, UR5, URZ, UPT ;  /* 0x000000ff0500728c */ /* 0x000fc8000bf05270 */
[----:B------:R-:W-:Y:S02]  /*1170*/  UISETP.LT.U32.OR UP0, UPT, UR4, 0x2, !UP0 ;  /* 0x000000020400788c */ /* 0x000fe4000c701470 */
[----:B------:R-:W-:Y:S02]  /*1180*/  ULOP3.LUT UR4, UR4, 0xfffffffe, URZ, 0xc0, !UPT ;  /* 0xfffffffe04047892 */ /* 0x000fe4000f8ec0ff */
[----:B------:R-:W-:Y:S02]  /*1190*/  USEL UR6, URZ, 0x1, !UP0 ;  /* 0x00000001ff067887 */ /* 0x000fe4000c000000 */
[----:B------:R-:W-:Y:S02]  /*11a0*/  USEL UR5, URZ, 0x2, !UP0 ;  /* 0x00000002ff057887 */ /* 0x000fe4000c000000 */
[----:B------:R-:W-:Y:S02]  /*11b0*/  USHF.L.U32 UR4, UR7, UR4, URZ ;  /* 0x0000000407047299 */ /* 0x000fe400080006ff */
[----:B------:R-:W-:-:S04]  /*11c0*/  UIADD3 UR5, UPT, UPT, UR6, UR5, URZ ;  /* 0x0000000506057290 */ /* 0x000fc8000fffe0ff */
[----:B------:R-:W-:Y:S02]  /*11d0*/  IMAD.U32 R0, RZ, RZ, UR4 ;  /* 0x00000004ff007e24 */ /* 0x000fe4000f8e00ff */
[----:B------:R-:W-:-:S07]  /*11e0*/  IMAD.U32 R2, RZ, RZ, UR5 ;  /* 0x00000005ff027e24 */ /* 0x000fce000f8e00ff */
.L_x_17:
[----:B------:R-:W1:Y:S01]  /*11f0*/  S2UR UR48, SR_CTAID.Z ;  /* 0x00000000003079c3 */ /* 0x000e620000002700 */
[----:B------:R-:W-:Y:S01]  /*1200*/  UISETP.GE.AND UP0, UPT, UR20, 0x1, UPT ;  /* 0x000000011400788c */ /* 0x000fe2000bf06270 */
[----:B------:R-:W-:-:S08]  /*1210*/  UMOV UR45, UR22 ;  /* 0x00000016002d7c82 */ /* 0x000fd00008000000 */
[----:B------:R-:W-:Y:S05]  /*1220*/  BRA.U !UP0, `(.L_x_18) ;  /* 0x0000000108d47547 */ /* 0x000fea000b800000 */
[----:B------:R-:W2:Y:S01]  /*1230*/  LDCU.128 UR12, c[0x0][0xc10] ;  /* 0x00018200ff0c77ac */ /* 0x000ea20008000c00 */
[----:B------:R-:W3:Y:S01]  /*1240*/  LDCU UR21, c[0x0][0xc0c] ;  /* 0x00018180ff1577ac */ /* 0x000ee20008000800 */
[----:B------:R-:W4:Y:S01]  /*1250*/  LDCU UR6, c[0x0][0x370] ;  /* 0x00006e00ff0677ac */ /* 0x000f220008000800 */
[----:B------:R-:W1:Y:S01]  /*1260*/  LDCU UR7, c[0x0][0x374] ;  /* 0x00006e80ff0777ac */ /* 0x000e620008000800 */
[----:B------:R-:W1:Y:S01]  /*1270*/  LDCU UR23, c[0x0][0xc20] ;  /* 0x00018400ff1777ac */ /* 0x000e620008000800 */
[----:B--2---:R-:W-:Y:S02]  /*1280*/  UIMAD.WIDE.U32 UR4, UR22, UR12, URZ ;  /* 0x0000000c160472a5 */ /* 0x004fe4000f8e00ff */
[----:B---3--:R-:W-:Y:S01]  /*1290*/  UISETP.NE.AND UP0, UPT, UR21, 0x1, UPT ;  /* 0x000000011500788c */ /* 0x008fe2000bf05270 */
[----:B------:R-:W2:Y:S01]  /*12a0*/  LDCU.64 UR8, c[0x0][0xc28] ;  /* 0x00018500ff0877ac */ /* 0x000ea20008000a00 */
[----:B----4-:R-:W-:-:S03]  /*12b0*/  UIMAD.WIDE.U32 UR10, UR6, UR12, URZ ;  /* 0x0000000c060a72a5 */ /* 0x010fc6000f8e00ff */
[----:B------:R-:W-:Y:S01]  /*12c0*/  UMOV UR4, UR5 ;  /* 0x0000000500047c82 */ /* 0x000fe20008000000 */
[----:B------:R-:W-:Y:S02]  /*12d0*/  UISETP.NE.AND UP2, UPT, UR20, 0x1, UPT ;  /* 0x000000011400788c */ /* 0x000fe4000bf45270 */
[----:B------:R-:W-:Y:S01]  /*12e0*/  USHF.R.U32.HI UR4, URZ, UR13, UR4 ;  /* 0x0000000dff047299 */ /* 0x000fe20008011604 */
[----:B------:R-:W-:Y:S01]  /*12f0*/  UMOV UR10, UR11 ;  /* 0x0000000b000a7c82 */ /* 0x000fe20008000000 */
[----:B------:R-:W-:Y:S02]  /*1300*/  UIMAD.WIDE.U32 UR16, UR19, UR15, URZ ;  /* 0x0000000f131072a5 */ /* 0x000fe4000f8e00ff */
[----:B------:R-:W-:Y:S02]  /*1310*/  USEL UR5, UR22, UR4, !UP0 ;  /* 0x0000000416057287 */ /* 0x000fe4000c000000 */
[----:B------:R-:W-:Y:S02]  /*1320*/  @UP0 USHF.R.U32.HI UR6, URZ, UR13, UR10 ;  /* 0x0000000dff060299 */ /* 0x000fe4000801160a */
[----:B------:R-:W-:-:S02]  /*1330*/  UISETP.NE.AND UP0, UPT, UR14, 0x1, UPT ;  /* 0x000000010e00788c */ /* 0x000fc4000bf05270 */
[----:B-1----:R-:W-:Y:S02]  /*1340*/  UIMAD.WIDE.U32 UR10, UR7, UR15, URZ ;  /* 0x0000000f070a72a5 */ /* 0x002fe4000f8e00ff */
[----:B--2---:R-:W-:Y:S01]  /*1350*/  UIMAD.WIDE.U32 UR12, UR6, UR8, URZ ;  /* 0x00000008060c72a5 */ /* 0x004fe2000f8e00ff */
[----:B------:R-:W-:Y:S01]  /*1360*/  UMOV UR4, UR17 ;  /* 0x0000001100047c82 */ /* 0x000fe20008000000 */
[----:B------:R-:W-:-:S03]  /*1370*/  UIADD3 UR45, UPT, UPT, -UR5, URZ, URZ ;  /* 0x000000ff052d7290 */ /* 0x000fc6000fffe1ff */
[----:B------:R-:W-:Y:S01]  /*1380*/  UMOV UR10, UR11 ;  /* 0x0000000b000a7c82 */ /* 0x000fe20008000000 */
[----:B------:R-:W-:Y:S02]  /*1390*/  USHF.R.U32.HI UR4, URZ, UR23, UR4 ;  /* 0x00000017ff047299 */ /* 0x000fe40008011604 */
[----:B------:R-:W-:Y:S01]  /*13a0*/  @UP0 USHF.R.U32.HI UR7, URZ, UR23, UR10 ;  /* 0x00000017ff070299 */ /* 0x000fe2000801160a */
[----:B------:R-:W-:Y:S01]  /*13b0*/  UMOV UR12, UR13 ;  /* 0x0000000d000c7c82 */ /* 0x000fe20008000000 */
[----:B------:R-:W-:Y:S02]  /*13c0*/  USEL UR4, UR19, UR4, !UP0 ;  /* 0x0000000413047287 */ /* 0x000fe4000c000000 */
[----:B------:R-:W-:Y:S02]  /*13d0*/  UIMAD.WIDE.U32 UR10, UR7, UR8, URZ ;  /* 0x00000008070a72a5 */ /* 0x000fe4000f8e00ff */
[----:B------:R-:W-:Y:S02]  /*13e0*/  @UP2 USHF.R.U32.HI UR6, URZ, UR9, UR12 ;  /* 0x00000009ff062299 */ /* 0x000fe4000801160c */
[----:B------:R-:W-:-:S02]  /*13f0*/  UIMAD.WIDE.U32 UR12, UR4, UR8, URZ ;  /* 0x00000008040c72a5 */ /* 0x000fc4000f8e00ff */
[----:B------:R-:W-:Y:S01]  /*1400*/  UIMAD UR45, UR21, UR45, UR22 ;  /* 0x0000002d152d72a4 */ /* 0x000fe2000f8e0216 */
[----:B------:R-:W-:Y:S02]  /*1410*/  UMOV UR10, UR11 ;  /* 0x0000000b000a7c82 */ /* 0x000fe40008000000 */
[----:B------:R-:W-:Y:S02]  /*1420*/  @UP2 USHF.R.U32.HI UR7, URZ, UR9, UR10 ;  /* 0x00000009ff072299 */ /* 0x000fe4000801160a */
[----:B------:R-:W-:Y:S02]  /*1430*/  UIMAD UR10, UR6, UR20, URZ ;  /* 0x00000014060a72a4 */ /* 0x000fe4000f8e02ff */
[----:B------:R-:W-:-:S04]  /*1440*/  UIMAD UR7, UR7, UR20, URZ ;  /* 0x00000014070772a4 */ /* 0x000fc8000f8e02ff */
[----:B------:R-:W-:-:S03]  /*1450*/  UISETP.GE.AND UP0, UPT, UR4, UR7, UPT ;  /* 0x000000070400728c */ /* 0x000fc6000bf06270 */
[----:B------:R-:W-:Y:S01]  /*1460*/  UMOV UR7, UR13 ;  /* 0x0000000d00077c82 */ /* 0x000fe20008000000 */
[----:B------:R-:W-:Y:S02]  /*1470*/  UISETP.GE.OR UP0, UPT, UR5, UR10, UP0 ;  /* 0x0000000a0500728c */ /* 0x000fe40008706670 */
[----:B------:R-:W-:Y:S02]  /*1480*/  UIMAD.WIDE.U32 UR10, UR5, UR8, URZ ;  /* 0x00000008050a72a5 */ /* 0x000fe4000f8e00ff */
[----:B------:R-:W-:Y:S02]  /*1490*/  USHF.R.U32.HI UR7, URZ, UR9, UR7 ;  /* 0x00000009ff077299 */ /* 0x000fe40008011607 */
[----:B------:R-:W-:Y:S02]  /*14a0*/  UIADD3 UR10, UPT, UPT, -UR4, URZ, URZ ;  /* 0x000000ff040a7290 */ /* 0x000fe4000fffe1ff */
[----:B------:R-:W-:Y:S02]  /*14b0*/  USEL UR7, UR4, UR7, !UP2 ;  /* 0x0000000704077287 */ /* 0x000fe4000d000000 */
[----:B------:R-:W-:Y:S01]  /*14c0*/  UIMAD UR10, UR14, UR10, UR19 ;  /* 0x0000000a0e0a72a4 */ /* 0x000fe2000f8e0213 */
[----:B------:R-:W-:-:S02]  /*14d0*/  @!UP0 UMOV UR8, UR11 ;  /* 0x0000000b00088c82 */ /* 0x000fc40008000000 */
[----:B------:R-:W-:Y:S02]  /*14e0*/  @!UP0 USHF.R.U32.HI UR8, URZ, UR9, UR8 ;  /* 0x00000009ff088299 */ /* 0x000fe40008011608 */
[----:B------:R-:W-:Y:S02]  /*14f0*/  UIADD3 UR9, UPT, UPT, -UR7, URZ, URZ ;  /* 0x000000ff07097290 */ /* 0x000fe4000fffe1ff */
[----:B------:R-:W-:Y:S02]  /*1500*/  @!UP0 USEL UR8, UR5, UR8, !UP2 ;  /* 0x0000000805088287 */ /* 0x000fe4000d000000 */
[----:B------:R-:W-:Y:S02]  /*1510*/  UIMAD UR9, UR20, UR9, UR4 ;  /* 0x00000009140972a4 */ /* 0x000fe4000f8e0204 */
[----:B------:R-:W-:Y:S02]  /*1520*/  @!UP0 UIADD3 UR7, UPT, UPT, UR7, -UR8, URZ ;  /* 0x8000000807078290 */ /* 0x000fe4000fffe0ff */
[----:B------:R-:W-:-:S02]  /*1530*/  @!UP0 UIMAD UR6, UR9, UR6, UR8 ;  /* 0x00000006090682a4 */ /* 0x000fc4000f8e0208 */
[----:B------:R-:W-:-:S04]  /*1540*/  @!UP0 UIMAD UR4, UR7, UR20, UR5 ;  /* 0x00000014070482a4 */ /* 0x000fc8000f8e0205 */
[----:B------:R-:W-:Y:S01]  /*1550*/  UIMAD UR19, UR4, UR14, UR10 ;  /* 0x0000000e041372a4 */ /* 0x000fe2000f8e020a */
[----:B------:R-:W-:Y:S02]  /*1560*/  @!UP0 UMOV UR5, UR6 ;  /* 0x0000000600058c82 */ /* 0x000fe40008000000 */
[----:B------:R-:W-:-:S12]  /*1570*/  UIMAD UR45, UR5, UR21, UR45 ;  /* 0x00000015052d72a4 */ /* 0x000fd8000f8e022d */
.L_x_18:
[----:B------:R-:W-:-:S09]  /*1580*/  UISETP.NE.AND UP0, UPT, UR24, 0x1, UPT ;  /* 0x000000011800788c */ /* 0x000fd2000bf05270 */
[----:B------:R-:W-:Y:S05]  /*1590*/  BRA.U UP0, `(.L_x_19) ;  /* 0x0000000100407547 */ /* 0x000fea000b800000 */
[----:B------:R-:W2:Y:S01]  /*15a0*/  LDCU.128 UR8, c[0x0][0xc10] ;  /* 0x00018200ff0877ac */ /* 0x000ea20008000c00 */
[----:B------:R-:W3:Y:S01]  /*15b0*/  LDCU UR12, c[0x0][0xc0c] ;  /* 0x00018180ff0c77ac */ /* 0x000ee20008000800 */
[----:B------:R-:W4:Y:S01]  /*15c0*/  LDCU UR13, c[0x0][0xc20] ;  /* 0x00018400ff0d77ac */ /* 0x000f220008000800 */
[----:B--2---:R-:W-:Y:S02]  /*15d0*/  UIMAD.WIDE.U32 UR4, UR45, UR8, URZ ;  /* 0x000000082d0472a5 */ /* 0x004fe4000f8e00ff */
[----:B------:R-:W-:Y:S02]  /*15e0*/  UIMAD.WIDE.U32 UR6, UR19, UR11, URZ ;  /* 0x0000000b130672a5 */ /* 0x000fe4000f8e00ff */
[----:B---3--:R-:W-:Y:S02]  /*15f0*/  UISETP.NE.AND UP0, UPT, UR12, 0x1, UPT ;  /* 0x000000010c00788c */ /* 0x008fe4000bf05270 */
[----:B------:R-:W-:-:S03]  /*1600*/  USHF.R.U32.HI UR5, URZ, UR9, UR5 ;  /* 0x00000009ff057299 */ /* 0x000fc60008011605 */
[----:B------:R-:W-:Y:S01]  /*1610*/  UMOV UR4, UR7 ;  /* 0x0000000700047c82 */ /* 0x000fe20008000000 */
[----:B------:R-:W-:Y:S02]  /*1620*/  USEL UR5, UR45, UR5, !UP0 ;  /* 0x000000052d057287 */ /* 0x000fe4000c000000 */
[----:B------:R-:W-:Y:S02]  /*1630*/  UISETP.NE.AND UP0, UPT, UR10, 0x1, UPT ;  /* 0x000000010a00788c */ /* 0x000fe4000bf05270 */
[----:B----4-:R-:W-:-:S04]  /*1640*/  USHF.R.U32.HI UR4, URZ, UR13, UR4 ;  /* 0x0000000dff047299 */ /* 0x010fc80008011604 */
[----:B------:R-:W-:-:S04]  /*1650*/  USEL UR4, UR19, UR4, !UP0 ;  /* 0x0000000413047287 */ /* 0x000fc8000c000000 */
[----:B------:R-:W-:Y:S02]  /*1660*/  UIADD3 UR6, UPT, UPT, -UR4, UR5, URZ ;  /* 0x0000000504067290 */ /* 0x000fe4000fffe1ff */
[----:B------:R-:W-:Y:S02]  /*1670*/  UIADD3 UR4, UPT, UPT, UR4, -UR5, URZ ;  /* 0x8000000504047290 */ /* 0x000fe4000fffe0ff */
[----:B------:R-:W-:Y:S02]  /*1680*/  UIMAD UR19, UR6, UR10, UR19 ;  /* 0x0000000a061372a4 */ /* 0x000fe4000f8e0213 */
[----:B------:R-:W-:-:S12]  /*1690*/  UIMAD UR45, UR4, UR12, UR45 ;  /* 0x0000000c042d72a4 */ /* 0x000fd8000f8e022d */
.L_x_19:
[----:B------:R-:W-:Y:S05]  /*16a0*/  BRA.U !UP6, `(.L_x_20) ;  /* 0x000000010e0c7547 */ /* 0x000fea000b800000 */
[----:B------:R-:W-:Y:S01]  /*16b0*/  UCGABAR_WAIT ;  /* 0x0000000000007dc7 */ /* 0x000fe20008000000 */
[----:B------:R-:W-:Y:S01]  /*16c0*/  CCTL.IVALL ;  /* 0x00000000ff00798f */ /* 0x000fe20002000000 */
[----:B------:R-:W-:Y:S05]  /*16d0*/  BRA `(.L_x_21) ;  /* 0x0000000000047947 */ /* 0x000fea0003800000 */
.L_x_20:
[----:B------:R-:W-:Y:S06]  /*16e0*/  BAR.SYNC.DEFER_BLOCKING 0x0 ;  /* 0x0000000000007b1d */ /* 0x000fec0000010000 */
.L_x_21:
[----:B------:R-:W-:Y:S05]  /*16f0*/  BRA.U UP5, `(.L_x_22) ;  /* 0x0000001d05d87547 */ /* 0x000fea000b800000 */
[----:B------:R-:W2:Y:S01]  /*1700*/  LDCU UR5, c[0x0][0x388] ;  /* 0x00007100ff0577ac */ /* 0x000ea20008000800 */
[----:B------:R-:W-:Y:S01]  /*1710*/  PLOP3.LUT P1, PT, PT, PT, UP3, 0x80, 0x8 ;  /* 0x000000000008781c */ /* 0x000fe20003f2f038 */
[----:B------:R-:W-:Y:S01]  /*1720*/  IMAD.MOV.U32 R2, RZ, RZ, RZ ;  /* 0x000000ffff027224 */ /* 0x000fe200078e00ff */
[----:B------:R-:W-:Y:S01]  /*1730*/  ISETP.EQ.OR P2, PT, R3, RZ, P3 ;  /* 0x000000ff0300720c */ /* 0x000fe20001f42670 */
[----:B------:R-:W3:Y:S01]  /*1740*/  LDCU UR8, c[0x0][0x38c] ;  /* 0x00007180ff0877ac */ /* 0x000ee20008000800 */
[----:B------:R-:W-:Y:S01]  /*1750*/  PLOP3.LUT P1, PT, P1, PT, PT, 0x8, 0x80 ;  /* 0x000000000080781c */ /* 0x000fe20000f2e170 */
[----:B------:R-:W4:Y:S01]  /*1760*/  LDCU.64 UR6, c[0x0][0x390] ;  /* 0x00007200ff0677ac */ /* 0x000f220008000a00 */
[----:B------:R-:W-:Y:S02]  /*1770*/  USHF.L.U32 UR54, UR22, 0x6, URZ ;  /* 0x0000000616367899 */ /* 0x000fe400080006ff */
[----:B------:R-:W-:Y:S01]  /*1780*/  UISETP.NE.AND UP1, UPT, UR18, URZ, UPT ;  /* 0x000000ff1200728c */ /* 0x000fe2000bf25270 */
[----:B------:R-:W1:Y:S01]  /*1790*/  LDCU UR53, c[0x0][0x370] ;  /* 0x00006e00ff3577ac */ /* 0x000e620008000800 */
[----:B--2---:R-:W-:Y:S01]  /*17a0*/  UIADD3 UR5, UPT, UPT, UR5, 0x3f, URZ ;  /* 0x0000003f05057890 */ /* 0x004fe2000fffe0ff */
[----:B------:R-:W2:Y:S03]  /*17b0*/  LDCU.64 UR46, c[0x0][0x348] ;  /* 0x00006900ff2e77ac */ /* 0x000ea60008000a00 */
[----:B------:R-:W-:-:S02]  /*17c0*/  USHF.R.S32.HI UR4, URZ, 0x1f, UR5 ;  /* 0x0000001fff047899 */ /* 0x000fc40008011405 */
[----:B------:R-:W-:Y:S02]  /*17d0*/  ULOP3.LUT UR54, UR54, 0x40, URZ, 0xc0, !UPT ;  /* 0x0000004036367892 */ /* 0x000fe4000f8ec0ff */
[----:B------:R-:W-:Y:S01]  /*17e0*/  ULEA.HI UR4, UR4, UR5, URZ, 0x6 ;  /* 0x0000000504047291 */ /* 0x000fe2000f8f30ff */
[----:B------:R-:W1:Y:S03]  /*17f0*/  LDCU UR52, c[0x0][0x374] ;  /* 0x00006e80ff3477ac */ /* 0x000e660008000800 */
[----:B------:R-:W-:Y:S02]  /*1800*/  USHF.R.S32.HI UR4, URZ, 0x6, UR4 ;  /* 0x00000006ff047899 */ /* 0x000fe40008011404 */
[----:B------:R-:W-:Y:S02]  /*1810*/  USEL UR38, UR69, 0x2, UP1 ;  /* 0x0000000245267887 */ /* 0x000fe40008800000 */
[----:B---3--:R-:W-:Y:S01]  /*1820*/  UIMAD UR4, UR4, UR8, URZ ;  /* 0x00000008040472a4 */ /* 0x008fe2000f8e02ff */
[----:B------:R-:W-:Y:S01]  /*1830*/  UMOV UR27, 0x1 ;  /* 0x00000001001b7882 */ /* 0x000fe20000000000 */
[----:B------:R-:W-:-:S02]  /*1840*/  UMOV UR30, URZ ;  /* 0x000000ff001e7c82 */ /* 0x000fc40008000000 */
[----:B----4-:R-:W-:Y:S01]  /*1850*/  UIMAD UR4, UR4, UR6, URZ ;  /* 0x00000006040472a4 */ /* 0x010fe2000f8e02ff */
[----:B------:R-:W-:Y:S01]  /*1860*/  UMOV UR31, URZ ;  /* 0x000000ff001f7c82 */ /* 0x000fe20008000000 */
[----:B------:R-:W-:Y:S02]  /*1870*/  UMOV UR42, URZ ;  /* 0x000000ff002a7c82 */ /* 0x000fe40008000000 */
[----:B------:R-:W-:-:S04]  /*1880*/  UIMAD UR55, UR4, UR7, URZ ;  /* 0x00000007043772a4 */ /* 0x000fc8000f8e02ff */
[----:B------:R-:W-:Y:S02]  /*1890*/  UISETP.NE.AND UP2, UPT, UR55, URZ, UPT ;  /* 0x000000ff3700728c */ /* 0x000fe4000bf45270 */
[----:B------:R-:W-:-:S04]  /*18a0*/  UISETP.LT.U32.AND UP0, UPT, UR55, 0xd, UPT ;  /* 0x0000000d3700788c */ /* 0x000fc8000bf01070 */
[----:B------:R-:W-:-:S04]  /*18b0*/  USEL UR4, UR55, 0xd, UP0 ;  /* 0x0000000d37047887 */ /* 0x000fc80008000000 */
[----:B------:R-:W-:Y:S02]  /*18c0*/  UIADD3 UR5, UPT, UPT, UR4, -0x1, URZ ;  /* 0xffffffff04057890 */ /* 0x000fe4000fffe0ff */
[----:B------:R-:W-:Y:S02]  /*18d0*/  @!UP2 UIADD3 UR5, UPT, UPT, UR4, URZ, URZ ;  /* 0x000000ff0405a290 */ /* 0x000fe4000fffe0ff */
[----:B------:R-:W-:Y:S02]  /*18e0*/  UIADD3 UR51, UPT, UPT, UR55, -UR4, URZ ;  /* 0x8000000437337290 */ /* 0x000fe4000fffe0ff */
[----:B-12---:R-:W-:-:S12]  /*18f0*/  UIADD3 UR56, UPT, UPT, UR5, 0x1, URZ ;  /* 0x0000000105387890 */ /* 0x006fd8000fffe0ff */
.L_x_40:
[----:B------:R-:W1:Y:S01]  /*1900*/  S2UR UR36, SR_CgaCtaId ;  /* 0x00000000002479c3 */ /* 0x000e620000008800 */
[----:B------:R-:W-:Y:S01]  /*1910*/  UMOV UR4, 0x400 ;  /* 0x0000040000047882 */ /* 0x000fe20000000000 */
[----:B------:R-:W-:Y:S01]  /*1920*/  MOV R0, UR27 ;  /* 0x0000001b00007c02 */ /* 0x000fe20008000f00 */
[----:B------:R-:W-:Y:S02]  /*1930*/  UISETP.NE.AND UP0, UPT, UR55, URZ, UPT ;  /* 0x000000ff3700728c */ /* 0x000fe4000bf05270 */
[----:B------:R-:W-:Y:S01]  /*1940*/  ULEA UR19, UR19, UR54, 0x7 ;  /* 0x0000003613137291 */ /* 0x000fe2000f8e38ff */
[----:B------:R-:W-:Y:S01]  /*1950*/  SHF.L.U32 R0, R0, 0x1f, RZ ;  /* 0x0000001f00007819 */ /* 0x000fe200000006ff */
[----:B------:R-:W-:Y:S01]  /*1960*/  UMOV UR28, URZ ;  /* 0x000000ff001c7c82 */ /* 0x000fe20008000000 */
[----:B------:R-:W-:Y:S01]  /*1970*/  UMOV UR22, URZ ;  /* 0x000000ff00167c82 */ /* 0x000fe20008000000 */
[----:B------:R-:W-:Y:S01]  /*1980*/  UMOV UR21, URZ ;  /* 0x000000ff00157c82 */ /* 0x000fe20008000000 */
[----:B------:R-:W-:Y:S01]  /*1990*/  UMOV UR20, URZ ;  /* 0x000000ff00147c82 */ /* 0x000fe20008000000 */
[----:B-1----:R-:W-:-:S04]  /*19a0*/  ULEA UR36, UR36, UR4, 0x18 ;  /* 0x0000000424247291 */ /* 0x002fc8000f8ec0ff */
[----:B------:R-:W-:-:S09]  /*19b0*/  ULEA UR4, UR30, UR36, 0x3 ;  /* 0x000000241e047291 */ /* 0x000fd2000f8e18ff */
[----:B------:R1:W2:Y:S01]  /*19c0*/  SYNCS.PHASECHK.TRANS64.TRYWAIT P0, [UR4+0x68], R0 ;  /* 0x00006800ff0075a7 */ /* 0x0002a20008001104 */
[----:B------:R-:W-:-:S04]  /*19d0*/  ULEA.HI UR4, UR45, UR45, URZ, 0x1 ;  /* 0x0000002d2d047291 */ /* 0x000fc8000f8f08ff */
[----:B------:R-:W-:-:S04]  /*19e0*/  USHF.L.U32 UR4, UR4, 0x6, URZ ;  /* 0x0000000604047899 */ /* 0x000fc800080006ff */
[----:B------:R-:W-:Y:S01]  /*19f0*/  ULOP3.LUT UR43, UR54, 0xffffff80, UR4, 0xf8, !UPT ;  /* 0xffffff80362b7892 */ /* 0x000fe2000f8ef804 */
[----:B------:R-:W-:Y:S11]  /*1a00*/  BRA.U !UP0, `(.L_x_23) ;  /* 0x0000000508a87547 */ /* 0x000ff6000b800000 */
[----:B------:R-:W3:Y:S01]  /*1a10*/  LDCU.128 UR12, c[0x0][0x480] ;  /* 0x00009000ff0c77ac */ /* 0x000ee20008000c00 */
[----:B------:R-:W4:Y:S01]  /*1a20*/  LDCU.128 UR8, c[0x0][0x490] ;  /* 0x00009200ff0877ac */ /* 0x000f220008000c00 */
[----:B------:R-:W1:Y:S01]  /*1a30*/  LDCU.64 UR20, c[0x0][0x4c0] ;  /* 0x00009800ff1477ac */ /* 0x000e620008000a00 */
[----:B------:R-:W1:Y:S01]  /*1a40*/  LDCU.64 UR16, c[0x0][0x4f0] ;  /* 0x00009e00ff1077ac */ /* 0x000e620008000a00 */
[----:B------:R-:W1:Y:S01]  /*1a50*/  LDCU UR18, c[0x0][0x4c8] ;  /* 0x00009900ff1277ac */ /* 0x000e620008000800 */
[----:B---3--:R-:W-:Y:S02]  /*1a60*/  UIMAD.WIDE.U32 UR4, UR43, UR13, URZ ;  /* 0x0000000d2b0472a5 */ /* 0x008fe4000f8e00ff */
[----:B------:R-:W-:Y:S02]  /*1a70*/  UISETP.NE.AND UP0, UPT, UR12, 0x1, UPT ;  /* 0x000000010c00788c */ /* 0x000fe4000bf05270 */
[----:B------:R-:W-:Y:S01]  /*1a80*/  USHF.R.U32.HI UR5, URZ, UR14, UR5 ;  /* 0x0000000eff057299 */ /* 0x000fe20008011605 */
[----:B------:R-:W3:Y:S03]  /*1a90*/  LDCU UR48, c[0x0][0x38c] ;  /* 0x00007180ff3077ac */ /* 0x000ee60008000800 */
[----:B------:R-:W-:-:S02]  /*1aa0*/  USEL UR5, UR43, UR5, !UP0 ;  /* 0x000000052b057287 */ /* 0x000fc4000c000000 */
[----:B------:R-:W-:Y:S02]  /*1ab0*/  UISETP.NE.AND UP0, UPT, UR15, 0x1, UPT ;  /* 0x000000010f00788c */ /* 0x000fe4000bf05270 */
[----:B----4-:R-:W-:Y:S01]  /*1ac0*/  UIMAD.WIDE.U32 UR6, UR5, UR8, URZ ;  /* 0x00000008050672a5 */ /* 0x010fe2000f8e00ff */
[----:B------:R-:W4:Y:S01]  /*1ad0*/  LDCU UR8, c[0x0][0x4a0] ;  /* 0x00009400ff0877ac */ /* 0x000f220008000800 */
[----:B------:R-:W1:Y:S05]  /*1ae0*/  LDCU UR23, c[0x0][0x4cc] ;  /* 0x00009980ff1777ac */ /* 0x000e6a0008000800 */
[----:B------:R-:W-:Y:S01]  /*1af0*/  UMOV UR4, UR7 ;  /* 0x0000000700047c82 */ /* 0x000fe20008000000 */
[----:B------:R-:W1:Y:S01]  /*1b00*/  LDCU.64 UR40, c[0x0][0x390] ;  /* 0x00007200ff2877ac */ /* 0x000e620008000a00 */
[----:B------:R-:W-:Y:S01]  /*1b10*/  USHF.R.U32.HI UR4, URZ, UR9, UR4 ;  /* 0x00000009ff047299 */ /* 0x000fe20008011604 */
[----:B------:R-:W1:Y:S03]  /*1b20*/  LDCU UR9, c[0x0][0x4ec] ;  /* 0x00009d80ff0977ac */ /* 0x000e660008000800 */
[----:B------:R-:W-:-:S02]  /*1b30*/  USEL UR4, UR5, UR4, !UP0 ;  /* 0x0000000405047287 */ /* 0x000fc4000c000000 */
[----:B------:R-:W-:Y:S02]  /*1b40*/  UISETP.NE.AND UP0, UPT, UR10, 0x1, UPT ;  /* 0x000000010a00788c */ /* 0x000fe4000bf05270 */
[----:B------:R-:W-:Y:S01]  /*1b50*/  UIMAD.WIDE.U32 UR6, UR4, UR11, URZ ;  /* 0x0000000b040672a5 */ /* 0x000fe2000f8e00ff */
[----:B------:R-:W1:Y:S01]  /*1b60*/  LDCU.64 UR24, c[0x0][0x4d0] ;  /* 0x00009a00ff1877ac */ /* 0x000e620008000a00 */
[----:B------:R-:W-:-:S05]  /*1b70*/  UIADD3 UR42, UPT, UPT, UR56, UR31, URZ ;  /* 0x0000001f382a7290 */ /* 0x000fca000fffe0ff */
[----:B------:R-:W-:Y:S01]  /*1b80*/  UMOV UR6, UR7 ;  /* 0x0000000700067c82 */ /* 0x000fe20008000000 */
[----:B------:R-:W-:Y:S02]  /*1b90*/  UIADD3 UR7, UPT, UPT, -UR4, URZ, URZ ;  /* 0x000000ff04077290 */ /* 0x000fe4000fffe1ff */
[----:B----4-:R-:W-:Y:S02]  /*1ba0*/  USHF.R.U32.HI UR6, URZ, UR8, UR6 ;  /* 0x00000008ff067299 */ /* 0x010fe40008011606 */
[----:B------:R-:W-:Y:S02]  /*1bb0*/  UIADD3 UR8, UPT, UPT, -UR5, URZ, URZ ;  /* 0x000000ff05087290 */ /* 0x000fe4000fffe1ff */
[----:B------:R-:W-:Y:S02]  /*1bc0*/  USEL UR14, UR4, UR6, !UP0 ;  /* 0x00000006040e7287 */ /* 0x000fe4000c000000 */
[----:B------:R-:W-:Y:S02]  /*1bd0*/  UIMAD UR7, UR15, UR7, UR5 ;  /* 0x000000070f0772a4 */ /* 0x000fe4000f8e0205 */
[----:B------:R-:W-:-:S02]  /*1be0*/  UIADD3 UR6, UPT, UPT, -UR14, URZ, URZ ;  /* 0x000000ff0e067290 */ /* 0x000fc4000fffe1ff */
[----:B------:R-:W-:Y:S02]  /*1bf0*/  UIMAD UR8, UR12, UR8, UR43 ;  /* 0x000000080c0872a4 */ /* 0x000fe4000f8e022b */
[----:B------:R-:W-:Y:S02]  /*1c00*/  UIMAD UR13, UR10, UR6, UR4 ;  /* 0x000000060a0d72a4 */ /* 0x000fe4000f8e0204 */
[----:B-1----:R-:W-:Y:S02]  /*1c10*/  UIMAD UR11, UR8, UR20, UR9 ;  /* 0x00000014080b72a4 */ /* 0x002fe4000f8e0209 */
[----:B------:R-:W-:Y:S01]  /*1c20*/  UIMAD UR12, UR7, UR21, UR16 ;  /* 0x00000015070c72a4 */ /* 0x000fe2000f8e0210 */
[----:B------:R-:W1:Y:S02]  /*1c30*/  LDCU.64 UR4, c[0x0][0x4f8] ;  /* 0x00009f00ff0477ac */ /* 0x000e640008000a00 */
[----:B------:R-:W4:Y:S01]  /*1c40*/  LDCU UR6, c[0x0][0x500] ;  /* 0x0000a000ff0677ac */ /* 0x000f220008000800 */
[----:B------:R-:W-:Y:S01]  /*1c50*/  UIMAD UR13, UR13, UR18, UR17 ;  /* 0x000000120d0d72a4 */ /* 0x000fe2000f8e0211 */
[----:B------:R-:W-:Y:S01]  /*1c60*/  UMOV UR28, URZ ;  /* 0x000000ff001c7c82 */ /* 0x000fe20008000000 */
[----:B------:R-:W-:Y:S01]  /*1c70*/  UMOV UR7, UR30 ;  /* 0x0000001e00077c82 */ /* 0x000fe20008000000 */
[----:B------:R-:W-:Y:S01]  /*1c80*/  UMOV UR20, URZ ;  /* 0x000000ff00147c82 */ /* 0x000fe20008000000 */
[----:B------:R-:W-:Y:S01]  /*1c90*/  UMOV UR21, URZ ;  /* 0x000000ff00157c82 */ /* 0x000fe20008000000 */
[----:B---3--:R-:W-:-:S07]  /*1ca0*/  UMOV UR22, URZ ;  /* 0x000000ff00167c82 */ /* 0x008fce0008000000 */
.L_x_29:
[----:B------:R-:W-:Y:S01]  /*1cb0*/  @!P3 MOV R3, 0x8000 ;  /* 0x000080000003b802 */ /* 0x000fe20000000f00 */
[----:B------:R-:W-:Y:S01]  /*1cc0*/  ULEA UR9, UR7, UR36, 0x3 ;  /* 0x0000002407097291 */ /* 0x000fe2000f8e18ff */
[----:B--2---:R-:W-:Y:S11]  /*1cd0*/  @P0 BRA `(.L_x_24) ;  /* 0x0000000000100947 */ /* 0x004ff60003800000 */
[----:B------:R-:W-:Y:S04]  /*1ce0*/  MOV R4, UR27 ;  /* 0x0000001b00047c02 */ /* 0x000fe80008000f00 */
[----:B------:R-:W-:Y:S04]  /*1cf0*/  SHF.L.U32 R4, R4, 0x1f, RZ ;  /* 0x0000001f04047819 */ /* 0x000fe800000006ff */
[----:B------:R-:W2:Y:S02]  /*1d00*/  SYNCS.PHASECHK.TRANS64.TRYWAIT P0, [UR9+0x68], R4 ;  /* 0x00006804ff0075a7 */ /* 0x000ea40008001109 */
[----:B--2---:R-:W-:Y:S05]  /*1d10*/  @!P0 BRA `(.L_x_25) ;  /* 0x0000007c007c8947 */ /* 0x004fea0003800000 */
.L_x_24:
[----:B------:R3:W-:Y:S01]  /*1d20*/  @!P3 SYNCS.ARRIVE.TRANS64 RZ, [UR9], R3 ;  /* 0x00000003ffffb9a7 */ /* 0x0007e20008000009 */
[----:B------:R-:W-:Y:S04]  /*1d30*/  ULOP3.LUT UR8, UR38, 0x2, URZ, 0xfc, !UPT ;  /* 0x0000000226087892 */ /* 0x000fe8000f8efcff */
[----:B------:R-:W-:Y:S09]  /*1d40*/  UISETP.NE.AND UP0, UPT, UR8, 0x2, UPT ;  /* 0x000000020800788c */ /* 0x000ff2000bf05270 */
[----:B------:R-:W-:Y:S05]  /*1d50*/  BRA.U UP0, `(.L_x_26) ;  /* 0x0000000100047547 */ /* 0x000fea000b800000 */
[----:B-1--4-:R-:W-:Y:S05]  /*1d60*/  BPT.TRAP 0x1 ;  /* 0x000000040000795c */ /* 0x012fea0000300000 */
.L_x_26:
[----:B------:R-:W-:Y:S04]  /*1d70*/  BSSY.RECONVERGENT B0, `(.L_x_27) ;  /* 0x0000003000007945 */ /* 0x000fe80003800200 */
[----:B------:R-:W-:Y:S05]  /*1d80*/  @P2 BRA `(.L_x_28) ;  /* 0x0000000000042947 */ /* 0x000fea0003800000 */
[----:B-1--4-:R-:W-:Y:S05]  /*1d90*/  BPT.TRAP 0x1 ;  /* 0x000000040000795c */ /* 0x012fea0000300000 */
.L_x_28:
[----:B-1--4-:R-:W-:Y:S05]  /*1da0*/  BSYNC.RECONVERGENT B0 ;  /* 0x0000000000007941 */ /* 0x012fea0003800200 */
.L_x_27:
[----:B------:R-:W-:Y:S02]  /*1db0*/  UIADD3 UR8, UPT, UPT, UR7, 0x1, URZ ;  /* 0x0000000107087890 */ /* 0x000fe4000fffe0ff */
[----:B------:R-:W-:Y:S02]  /*1dc0*/  UIMAD UR15, UR20, UR23, UR4 ;  /* 0x00000017140f72a4 */ /* 0x000fe4000f8e0204 */
[----:B------:R-:W-:Y:S02]  /*1dd0*/  UISETP.NE.AND UP0, UPT, UR8, 0xd, UPT ;  /* 0x0000000d0800788c */ /* 0x000fe4000bf05270 */
[----:B------:R-:W-:Y:S02]  /*1de0*/  ULEA UR16, UR7, UR36, 0xd ;  /* 0x0000002407107291 */ /* 0x000fe4000f8e68ff */
[----:B------:R-:W-:Y:S02]  /*1df0*/  USEL UR10, URZ, 0x1, UP0 ;  /* 0x00000001ff0a7887 */ /* 0x000fe40008000000 */
[----:B------:R-:W-:Y:S02]  /*1e00*/  USEL UR30, UR8, URZ, UP0 ;  /* 0x000000ff081e7287 */ /* 0x000fe40008000000 */
[----:B------:R-:W-:Y:S02]  /*1e10*/  ULOP3.LUT UR27, UR27, UR10, URZ, 0x3c, !UPT ;  /* 0x0000000a1b1b7292 */ /* 0x000fe4000f8e3cff */
[----:B------:R-:W-:Y:S02]  /*1e20*/  ULEA UR8, UR30, UR36, 0x3 ;  /* 0x000000241e087291 */ /* 0x000fe4000f8e18ff */
[----:B------:R-:W-:Y:S02]  /*1e30*/  UIADD3 UR34, UP0, UPT, UR46, 0x80, URZ ;  /* 0x000000802e227890 */ /* 0x000fe4000ff1e0ff */
[----:B------:R-:W-:Y:S01]  /*1e40*/  ULOP3.LUT UR9, UR9, 0xfefffff8, URZ, 0xc0, !UPT ;  /* 0xfefffff809097892 */ /* 0x000fe2000f8ec0ff */
[----:B--2---:R-:W-:Y:S01]  /*1e50*/  MOV R0, UR27 ;  /* 0x0000001b00007c02 */ /* 0x004fe20008000f00 */
[----:B------:R-:W-:Y:S02]  /*1e60*/  USHF.L.U32 UR10, UR28, 0x6, URZ ;  /* 0x000000061c0a7899 */ /* 0x000fe400080006ff */
[----:B------:R-:W-:Y:S01]  /*1e70*/  UIADD3.X UR35, UPT, UPT, URZ, UR47, URZ, UP0, !UPT ;  /* 0x0000002fff237290 */ /* 0x000fe200087fe4ff */
[----:B------:R-:W-:Y:S01]  /*1e80*/  SHF.L.U32 R0, R0, 0x1f, RZ ;  /* 0x0000001f00007819 */ /* 0x000fe200000006ff */
[----:B------:R-:W-:Y:S02]  /*1e90*/  UIADD3 UR32, UP3, UPT, UR46, 0x200, URZ ;  /* 0x000002002e207890 */ /* 0x000fe4000ff7e0ff */
[----:B------:R-:W-:Y:S01]  /*1ea0*/  UIADD3 UR37, UPT, UPT, UR20, 0x1, URZ ;  /* 0x0000000114257890 */ /* 0x000fe2000fffe0ff */
[----:B------:R1:W2:Y:S01]  /*1eb0*/  SYNCS.PHASECHK.TRANS64.TRYWAIT P0, [UR8+0x68], R0 ;  /* 0x00006800ff0075a7 */ /* 0x0002a20008001108 */
[----:B------:R-:W-:Y:S02]  /*1ec0*/  UIMAD UR8, UR21, UR24, UR5 ;  /* 0x00000018150872a4 */ /* 0x000fe4000f8e0205 */
[----:B------:R-:W-:Y:S02]  /*1ed0*/  UIMAD UR7, UR22, UR25, UR6 ;  /* 0x00000019160772a4 */ /* 0x000fe4000f8e0206 */
[----:B------:R-:W-:Y:S02]  /*1ee0*/  ULEA UR15, UR8, UR15, 0x5 ;  /* 0x0000000f080f7291 */ /* 0x000fe4000f8e28ff */
[----:B------:R-:W-:Y:S02]  /*1ef0*/  UIADD3 UR8, UPT, UPT, UR16, 0x4300, URZ ;  /* 0x0000430010087890 */ /* 0x000fe4000fffe0ff */
[----:B------:R-:W-:Y:S02]  /*1f00*/  ULEA UR7, UR7, UR15, 0xa ;  /* 0x0000000f07077291 */ /* 0x000fe4000f8e50ff */
[----:B------:R-:W-:Y:S02]  /*1f10*/  UIADD3.X UR33, UPT, UPT, URZ, UR47, URZ, UP3, !UPT ;  /* 0x0000002fff217290 */ /* 0x000fe40009ffe4ff */
[----:B------:R-:W-:Y:S02]  /*1f20*/  UPRMT UR7, UR7, 0x5410, URZ ;  /* 0x0000541007077896 */ /* 0x000fe400080000ff */
[----:B------:R-:W-:Y:S02]  /*1f30*/  UIADD3 UR16, UPT, UPT, UR16, 0x1e300, URZ ;  /* 0x0001e30010107890 */ /* 0x000fe4000fffe0ff */
[----:B------:R-:W-:Y:S02]  /*1f40*/  UISETP.NE.AND UP2, UPT, UR37, UR48, UPT ;  /* 0x000000302500728c */ /* 0x000fe4000bf45270 */
[----:B------:R-:W-:Y:S02]  /*1f50*/  UIADD3 UR29, UPT, UPT, UR21, 0x1, URZ ;  /* 0x00000001151d7890 */ /* 0x000fe4000fffe0ff */
[----:B------:R-:W-:Y:S02]  /*1f60*/  UIADD3 UR26, UPT, UPT, UR22, 0x1, URZ ;  /* 0x00000001161a7890 */ /* 0x000fe4000fffe0ff */
[----:B------:R-:W-:Y:S01]  /*1f70*/  UIADD3 UR31, UPT, UPT, UR31, 0x1, URZ ;  /* 0x000000011f1f7890 */ /* 0x000fe2000fffe0ff */
[----:B------:R-:W-:Y:S01]  /*1f80*/  UMOV UR44, 0x0 ;  /* 0x00000000002c7882 */ /* 0x000fe20000000000 */
[----:B------:R-:W-:Y:S01]  /*1f90*/  UMOV UR45, 0x10000000 ;  /* 0x10000000002d7882 */ /* 0x000fe20000000000 */
[----:B------:R-:W-:Y:S02]  /*1fa0*/  UMOV UR17, UR9 ;  /* 0x0000000900117c82 */ /* 0x000fe40008000000 */
[----:B------:R-:W-:Y:S01]  /*1fb0*/  @UP2 UIADD3 UR29, UPT, UPT, UR21, URZ, URZ ;  /* 0x000000ff151d2290 */ /* 0x000fe2000fffe0ff */
[----:B------:R4:W-:Y:S01]  /*1fc0*/  UTMALDG.5D.IM2COL.2CTA [UR8], [UR34], UR7, desc[UR44] ;  /* 0x00002c08220073b4 */ /* 0x0009e20008261007 */
[----:B------:R-:W-:Y:S02]  /*1fd0*/  UMOV UR18, UR10 ;  /* 0x0000000a00127c82 */ /* 0x000fe40008000000 */
[----:B------:R-:W-:Y:S01]  /*1fe0*/  UISETP.NE.AND UP1, UPT, UR29, UR40, UPT ;  /* 0x000000281d00728c */ /* 0x000fe2000bf25270 */
[----:B------:R3:W-:Y:S10]  /*1ff0*/  UTMALDG.5D.2CTA [UR16], [UR32], desc[UR44] ;  /* 0x00002c10200075b4 */ /* 0x0007f40008221000 */
[----:B------:R-:W-:Y:S04]  /*2000*/  @UP1 UIADD3 UR26, UPT, UPT, UR22, URZ, URZ ;  /* 0x000000ff161a1290 */ /* 0x000fe8000fffe0ff */
[----:B------:R-:W-:Y:S02]  /*2010*/  UISETP.NE.AND UP0, UPT, UR26, UR41, UPT ;  /* 0x000000291a00728c */ /* 0x000fe4000bf05270 */
[----:B----4-:R-:W-:Y:S09]  /*2020*/  UIADD3 UR8, UPT, UPT, UR28, 0x1, URZ ;  /* 0x000000011c087890 */ /* 0x010ff2000fffe0ff */
[----:B------:R-:W-:Y:S01]  /*2030*/  @UP0 UIADD3 UR8, UPT, UPT, UR28, URZ, URZ ;  /* 0x000000ff1c080290 */ /* 0x000fe2000fffe0ff */
[----:B------:R-:W-:Y:S01]  /*2040*/  UMOV UR7, UR30 ;  /* 0x0000001e00077c82 */ /* 0x000fe20008000000 */
[----:B---3--:R-:W-:Y:S02]  /*2050*/  USEL UR22, UR26, URZ, UP0 ;  /* 0x000000ff1a167287 */ /* 0x008fe40008000000 */
[----:B------:R-:W-:Y:S02]  /*2060*/  UISETP.NE.AND UP0, UPT, UR31, UR42, UPT ;  /* 0x0000002a1f00728c */ /* 0x000fe4000bf05270 */
[----:B------:R-:W-:Y:S02]  /*2070*/  USEL UR20, UR37, URZ, UP2 ;  /* 0x000000ff25147287 */ /* 0x000fe40009000000 */
[----:B------:R-:W-:Y:S01]  /*2080*/  USEL UR21, UR29, URZ, UP1 ;  /* 0x000000ff1d157287 */ /* 0x000fe20008800000 */
[----:B------:R-:W-:Y:S04]  /*2090*/  UMOV UR28, UR8 ;  /* 0x00000008001c7c82 */ /* 0x000fe80008000000 */
[----:B-1----:R-:W-:Y:S07]  /*20a0*/  BRA.U UP0, `(.L_x_29) ;  /* 0xfffffffd00007547 */ /* 0x002fee000b83ffff */
.L_x_23:
[----:B------:R-:W-:Y:S01]  /*20b0*/  ULEA UR4, UR30, UR36, 0x3 ;  /* 0x000000241e047291 */ /* 0x000fe2000f8e18ff */
[----:B-1----:R-:W-:Y:S01]  /*20c0*/  MOV R0, UR27 ;  /* 0x0000001b00007c02 */ /* 0x002fe20008000f00 */
[----:B------:R-:W-:Y:S01]  /*20d0*/  @!P1 SYNCS.ARRIVE.TRANS64.A1T0 RZ, [UR36+0x118], RZ ;  /* 0x000118ffffff99a7 */ /* 0x000fe20008100024 */
[----:B------:R-:W-:Y:S02]  /*20e0*/  UISETP.GE.AND UP0, UPT, UR51, 0x1, UPT ;  /* 0x000000013300788c */ /* 0x000fe4000bf06270 */
[----:B------:R-:W-:-:S04]  /*20f0*/  SHF.L.U32 R0, R0, 0x1f, RZ ;  /* 0x0000001f00007819 */ /* 0x000fc800000006ff */
[----:B--2---:R1:W2:Y:S03]  /*2100*/  SYNCS.PHASECHK.TRANS64.TRYWAIT P0, [UR4+0x68], R0 ;  /* 0x00006800ff0075a7 */ /* 0x0042a60008001104 */
[----:B------:R-:W-:Y:S05]  /*2110*/  BRA.U !UP0, `(.L_x_30) ;  /* 0x0000000508a07547 */ /* 0x000fea000b800000 */
[----:B------:R-:W3:Y:S01]  /*2120*/  LDCU.128 UR8, c[0x0][0x480] ;  /* 0x00009000ff0877ac */ /* 0x000ee20008000c00 */
[----:B------:R-:W4:Y:S01]  /*2130*/  LDCU.128 UR32, c[0x0][0x490] ;  /* 0x00009200ff2077ac */ /* 0x000f220008000c00 */
[----:B------:R-:W1:Y:S01]  /*2140*/  LDCU UR13, c[0x0][0x4c8] ;  /* 0x00009900ff0d77ac */ /* 0x000e620008000800 */
        /* <DEDUP_REMOVED lines=10> */
[----:B------:R-:W1:Y:S05]  /*21f0*/  LDCU.64 UR40, c[0x0][0x390] ;  /* 0x00007200ff2877ac */ /* 0x000e6a0008000a00 */
[----:B------:R-:W-:Y:S01]  /*2200*/  UMOV UR4, UR7 ;  /* 0x0000000700047c82 */ /* 0x000fe20008000000 */
[----:B------:R-:W1:Y:S01]  /*2210*/  LDCU.64 UR24, c[0x0][0x4d0] ;  /* 0x00009a00ff1877ac */ /* 0x000e620008000a00 */
[----:B------:R-:W-:Y:S01]  /*2220*/  USHF.R.U32.HI UR4, URZ, UR33, UR4 ;  /* 0x00000021ff047299 */ /* 0x000fe20008011604 */
[----:B------:R-:W4:Y:S03]  /*2230*/  LDCU.64 UR32, c[0x0][0x4c0] ;  /* 0x00009800ff2077ac */ /* 0x000f260008000a00 */
[----:B------:R-:W-:-:S02]  /*2240*/  USEL UR4, UR5, UR4, !UP0 ;  /* 0x0000000405047287 */ /* 0x000fc4000c000000 */
[----:B------:R-:W-:Y:S02]  /*2250*/  UISETP.NE.AND UP0, UPT, UR34, 0x1, UPT ;  /* 0x000000012200788c */ /* 0x000fe4000bf05270 */
[----:B------:R-:W-:Y:S02]  /*2260*/  UIMAD.WIDE.U32 UR6, UR4, UR35, URZ ;  /* 0x00000023040672a5 */ /* 0x000fe4000f8e00ff */
[----:B------:R-:W-:Y:S01]  /*2270*/  UIADD3 UR42, UPT, UPT, UR51, UR42, URZ ;  /* 0x0000002a332a7290 */ /* 0x000fe2000fffe0ff */
[----:B------:R-:W-:-:S04]  /*2280*/  UMOV UR37, UR51 ;  /* 0x0000003300257c82 */ /* 0x000fc80008000000 */
[----:B------:R-:W-:Y:S01]  /*2290*/  UMOV UR6, UR7 ;  /* 0x0000000700067c82 */ /* 0x000fe20008000000 */
[----:B------:R-:W-:Y:S02]  /*22a0*/  UIADD3 UR7, UPT, UPT, -UR5, URZ, URZ ;  /* 0x000000ff05077290 */ /* 0x000fe4000fffe1ff */
[----:B---3--:R-:W-:Y:S02]  /*22b0*/  USHF.R.U32.HI UR6, URZ, UR9, UR6 ;  /* 0x00000009ff067299 */ /* 0x008fe40008011606 */
[----:B------:R-:W-:Y:S02]  /*22c0*/  UIMAD UR7, UR8, UR7, UR43 ;  /* 0x00000007080772a4 */ /* 0x000fe4000f8e022b */
[----:B------:R-:W-:Y:S02]  /*22d0*/  USEL UR14, UR4, UR6, !UP0 ;  /* 0x00000006040e7287 */ /* 0x000fe4000c000000 */
[----:B------:R-:W-:Y:S02]  /*22e0*/  UIADD3 UR6, UPT, UPT, -UR4, URZ, URZ ;  /* 0x000000ff04067290 */ /* 0x000fe4000fffe1ff */
[----:B------:R-:W-:-:S02]  /*22f0*/  UIADD3 UR9, UPT, UPT, -UR14, URZ, URZ ;  /* 0x000000ff0e097290 */ /* 0x000fc4000fffe1ff */
[----:B------:R-:W-:Y:S02]  /*2300*/  UIMAD UR12, UR11, UR6, UR5 ;  /* 0x000000060b0c72a4 */ /* 0x000fe4000f8e0205 */
[----:B------:R-:W-:Y:S02]  /*2310*/  UIMAD UR9, UR34, UR9, UR4 ;  /* 0x00000009220972a4 */ /* 0x000fe4000f8e0204 */
[----:B----4-:R-:W-:Y:S01]  /*2320*/  UIMAD UR11, UR7, UR32, UR10 ;  /* 0x00000020070b72a4 */ /* 0x010fe2000f8e020a */
[----:B------:R-:W3:Y:S02]  /*2330*/  LDCU UR43, c[0x0][0x38c] ;  /* 0x00007180ff2b77ac */ /* 0x000ee40008000800 */
[----:B------:R-:W4:Y:S01]  /*2340*/  LDCU UR6, c[0x0][0x500] ;  /* 0x0000a000ff0677ac */ /* 0x000f220008000800 */
[----:B------:R-:W2:Y:S01]  /*2350*/  LDCU.64 UR4, c[0x0][0x4f8] ;  /* 0x00009f00ff0477ac */ /* 0x000ea20008000a00 */
[----:B-1----:R-:W-:Y:S02]  /*2360*/  UIMAD UR12, UR12, UR33, UR16 ;  /* 0x000000210c0c72a4 */ /* 0x002fe4000f8e0210 */
[----:B------:R-:W-:Y:S01]  /*2370*/  UIMAD UR13, UR9, UR13, UR17 ;  /* 0x0000000d090d72a4 */ /* 0x000fe2000f8e0211 */
[----:B------:R-:W-:-:S11]  /*2380*/  UMOV UR7, UR30 ;  /* 0x0000001e00077c82 */ /* 0x000fd60008000000 */
.L_x_36:
[----:B------:R-:W-:Y:S01]  /*2390*/  @!P3 MOV R3, 0x8000 ;  /* 0x000080000003b802 */ /* 0x000fe20000000f00 */
[----:B------:R-:W-:Y:S01]  /*23a0*/  ULEA UR9, UR7, UR36, 0x3 ;  /* 0x0000002407097291 */ /* 0x000fe2000f8e18ff */
[----:B--23--:R-:W-:Y:S11]  /*23b0*/  @P0 BRA `(.L_x_31) ;  /* 0x0000000000100947 */ /* 0x00cff60003800000 */
[----:B------:R-:W-:Y:S04]  /*23c0*/  MOV R4, UR27 ;  /* 0x0000001b00047c02 */ /* 0x000fe80008000f00 */
[----:B------:R-:W-:Y:S04]  /*23d0*/  SHF.L.U32 R4, R4, 0x1f, RZ ;  /* 0x0000001f04047819 */ /* 0x000fe800000006ff */
[----:B------:R-:W1:Y:S02]  /*23e0*/  SYNCS.PHASECHK.TRANS64.TRYWAIT P0, [UR9+0x68], R4 ;  /* 0x00006804ff0075a7 */ /* 0x000e640008001109 */
[----:B-1----:R-:W-:Y:S05]  /*23f0*/  @!P0 BRA `(.L_x_32) ;  /* 0x0000007400dc8947 */ /* 0x002fea0003800000 */
.L_x_31:
[----:B------:R2:W-:Y:S01]  /*2400*/  @!P3 SYNCS.ARRIVE.TRANS64 RZ, [UR9], R3 ;  /* 0x00000003ffffb9a7 */ /* 0x0005e20008000009 */
[----:B------:R-:W-:Y:S04]  /*2410*/  ULOP3.LUT UR8, UR38, 0x2, URZ, 0xfc, !UPT ;  /* 0x0000000226087892 */ /* 0x000fe8000f8efcff */
[----:B------:R-:W-:Y:S09]  /*2420*/  UISETP.NE.AND UP0, UPT, UR8, 0x2, UPT ;  /* 0x000000020800788c */ /* 0x000ff2000bf05270 */
[----:B------:R-:W-:Y:S05]  /*2430*/  BRA.U UP0, `(.L_x_33) ;  /* 0x0000000100047547 */ /* 0x000fea000b800000 */
[----:B---34-:R-:W-:Y:S05]  /*2440*/  BPT.TRAP 0x1 ;  /* 0x000000040000795c */ /* 0x018fea0000300000 */
.L_x_33:
[----:B------:R-:W-:Y:S04]  /*2450*/  BSSY.RECONVERGENT B0, `(.L_x_34) ;  /* 0x0000003000007945 */ /* 0x000fe80003800200 */
[----:B------:R-:W-:Y:S05]  /*2460*/  @P2 BRA `(.L_x_35) ;  /* 0x0000000000042947 */ /* 0x000fea0003800000 */
[----:B---34-:R-:W-:Y:S05]  /*2470*/  BPT.TRAP 0x1 ;  /* 0x000000040000795c */ /* 0x018fea0000300000 */
.L_x_35:
[----:B---34-:R-:W-:Y:S05]  /*2480*/  BSYNC.RECONVERGENT B0 ;  /* 0x0000000000007941 */ /* 0x018fea0003800200 */
.L_x_34:
[----:B------:R-:W-:Y:S02]  /*2490*/  UIADD3 UR8, UPT, UPT, UR7, 0x1, URZ ;  /* 0x0000000107087890 */ /* 0x000fe4000fffe0ff */
[----:B------:R-:W-:Y:S02]  /*24a0*/  UIMAD UR16, UR20, UR23, UR4 ;  /* 0x00000017141072a4 */ /* 0x000fe4000f8e0204 */
[----:B------:R-:W-:Y:S02]  /*24b0*/  UISETP.NE.AND UP0, UPT, UR8, 0xd, UPT ;  /* 0x0000000d0800788c */ /* 0x000fe4000bf05270 */
[----:B------:R-:W-:Y:S02]  /*24c0*/  UIMAD UR15, UR21, UR24, UR5 ;  /* 0x00000018150f72a4 */ /* 0x000fe4000f8e0205 */
[----:B------:R-:W-:Y:S02]  /*24d0*/  USEL UR10, URZ, 0x1, UP0 ;  /* 0x00000001ff0a7887 */ /* 0x000fe40008000000 */
[----:B------:R-:W-:Y:S02]  /*24e0*/  USEL UR30, UR8, URZ, UP0 ;  /* 0x000000ff081e7287 */ /* 0x000fe40008000000 */
[----:B------:R-:W-:Y:S02]  /*24f0*/  ULOP3.LUT UR27, UR27, UR10, URZ, 0x3c, !UPT ;  /* 0x0000000a1b1b7292 */ /* 0x000fe4000f8e3cff */
[----:B------:R-:W-:Y:S02]  /*2500*/  ULEA UR8, UR30, UR36, 0x3 ;  /* 0x000000241e087291 */ /* 0x000fe4000f8e18ff */
[----:B------:R-:W-:Y:S02]  /*2510*/  ULEA UR17, UR7, UR36, 0xd ;  /* 0x0000002407117291 */ /* 0x000fe4000f8e68ff */
[----:B------:R-:W-:Y:S01]  /*2520*/  UIMAD UR7, UR22, UR25, UR6 ;  /* 0x00000019160772a4 */ /* 0x000fe2000f8e0206 */
[----:B-1----:R-:W-:Y:S01]  /*2530*/  MOV R0, UR27 ;  /* 0x0000001b00007c02 */ /* 0x002fe20008000f00 */
[----:B------:R-:W-:Y:S02]  /*2540*/  ULEA UR15, UR15, UR16, 0x5 ;  /* 0x000000100f0f7291 */ /* 0x000fe4000f8e28ff */
[----:B------:R-:W-:Y:S01]  /*2550*/  UIADD3 UR34, UP0, UPT, UR46, 0x80, URZ ;  /* 0x000000802e227890 */ /* 0x000fe2000ff1e0ff */
[----:B------:R-:W-:Y:S01]  /*2560*/  SHF.L.U32 R0, R0, 0x1f, RZ ;  /* 0x0000001f00007819 */ /* 0x000fe200000006ff */
[----:B------:R-:W-:Y:S02]  /*2570*/  ULEA UR7, UR7, UR15, 0xa ;  /* 0x0000000f07077291 */ /* 0x000fe4000f8e50ff */
[----:B------:R-:W-:Y:S01]  /*2580*/  ULOP3.LUT UR9, UR9, 0xfefffff8, URZ, 0xc0, !UPT ;  /* 0xfefffff809097892 */ /* 0x000fe2000f8ec0ff */
[----:B------:R1:W3:Y:S01]  /*2590*/  SYNCS.PHASECHK.TRANS64.TRYWAIT P0, [UR8+0x68], R0 ;  /* 0x00006800ff0075a7 */ /* 0x0002e20008001108 */
[----:B------:R-:W-:Y:S02]  /*25a0*/  USHF.L.U32 UR10, UR28, 0x6, URZ ;  /* 0x000000061c0a7899 */ /* 0x000fe400080006ff */
[----:B------:R-:W-:Y:S02]  /*25b0*/  UIADD3.X UR35, UPT, UPT, URZ, UR47, URZ, UP0, !UPT ;  /* 0x0000002fff237290 */ /* 0x000fe400087fe4ff */
[----:B------:R-:W-:Y:S02]  /*25c0*/  UIADD3 UR8, UPT, UPT, UR17, 0x4300, URZ ;  /* 0x0000430011087890 */ /* 0x000fe4000fffe0ff */
[----:B------:R-:W-:Y:S02]  /*25d0*/  UPRMT UR7, UR7, 0x5410, URZ ;  /* 0x0000541007077896 */ /* 0x000fe400080000ff */
[----:B------:R-:W-:Y:S02]  /*25e0*/  UIADD3 UR32, UP3, UPT, UR46, 0x200, URZ ;  /* 0x000002002e207890 */ /* 0x000fe4000ff7e0ff */
[----:B------:R-:W-:Y:S02]  /*25f0*/  UIADD3 UR16, UPT, UPT, UR17, 0x1e300, URZ ;  /* 0x0001e30011107890 */ /* 0x000fe4000fffe0ff */
[----:B------:R-:W-:Y:S02]  /*2600*/  UIADD3.X UR33, UPT, UPT, URZ, UR47, URZ, UP3, !UPT ;  /* 0x0000002fff217290 */ /* 0x000fe40009ffe4ff */
[----:B------:R-:W-:Y:S02]  /*2610*/  UIADD3 UR31, UPT, UPT, UR20, 0x1, URZ ;  /* 0x00000001141f7890 */ /* 0x000fe4000fffe0ff */
[----:B------:R-:W-:Y:S02]  /*2620*/  UIADD3 UR29, UPT, UPT, UR21, 0x1, URZ ;  /* 0x00000001151d7890 */ /* 0x000fe4000fffe0ff */
[----:B------:R-:W-:Y:S02]  /*2630*/  UISETP.NE.AND UP2, UPT, UR31, UR43, UPT ;  /* 0x0000002b1f00728c */ /* 0x000fe4000bf45270 */
[----:B------:R-:W-:Y:S01]  /*2640*/  UIADD3 UR26, UPT, UPT, UR22, 0x1, URZ ;  /* 0x00000001161a7890 */ /* 0x000fe2000fffe0ff */
[----:B------:R-:W-:Y:S01]  /*2650*/  UMOV UR44, 0x0 ;  /* 0x00000000002c7882 */ /* 0x000fe20000000000 */
[----:B------:R-:W-:Y:S01]  /*2660*/  UMOV UR45, 0x10000000 ;  /* 0x10000000002d7882 */ /* 0x000fe20000000000 */
[----:B------:R-:W-:Y:S01]  /*2670*/  UMOV UR17, UR9 ;  /* 0x0000000900117c82 */ /* 0x000fe20008000000 */
[----:B------:R4:W-:Y:S01]  /*2680*/  UTMALDG.5D.IM2COL.2CTA [UR8], [UR34], UR7, desc[UR44] ;  /* 0x00002c08220073b4 */ /* 0x0009e20008261007 */
[----:B------:R-:W-:Y:S04]  /*2690*/  UMOV UR18, UR10 ;  /* 0x0000000a00127c82 */ /* 0x000fe80008000000 */
[----:B------:R-:W-:Y:S04]  /*26a0*/  @UP2 UIADD3 UR29, UPT, UPT, UR21, URZ, URZ ;  /* 0x000000ff151d2290 */ /* 0x000fe8000fffe0ff */
[----:B------:R-:W-:Y:S01]  /*26b0*/  UISETP.NE.AND UP1, UPT, UR29, UR40, UPT ;  /* 0x000000281d00728c */ /* 0x000fe2000bf25270 */
[----:B------:R2:W-:Y:S10]  /*26c0*/  UTMALDG.5D.2CTA [UR16], [UR32], desc[UR44] ;  /* 0x00002c10200075b4 */ /* 0x0005f40008221000 */
[----:B------:R-:W-:Y:S04]  /*26d0*/  @UP1 UIADD3 UR26, UPT, UPT, UR22, URZ, URZ ;  /* 0x000000ff161a1290 */ /* 0x000fe8000fffe0ff */
[----:B------:R-:W-:Y:S02]  /*26e0*/  UISETP.NE.AND UP0, UPT, UR26, UR41, UPT ;  /* 0x000000291a00728c */ /* 0x000fe4000bf05270 */
[----:B----4-:R-:W-:Y:S09]  /*26f0*/  UIADD3 UR8, UPT, UPT, UR28, 0x1, URZ ;  /* 0x000000011c087890 */ /* 0x010ff2000fffe0ff */
[----:B------:R-:W-:Y:S02]  /*2700*/  @UP0 UIADD3 UR8, UPT, UPT, UR28, URZ, URZ ;  /* 0x000000ff1c080290 */ /* 0x000fe4000fffe0ff */
[----:B------:R-:W-:Y:S02]  /*2710*/  UIADD3 UR7, UPT, UPT, UR37, -0x1, URZ ;  /* 0xffffffff25077890 */ /* 0x000fe4000fffe0ff */
[----:B--2---:R-:W-:Y:S02]  /*2720*/  USEL UR22, UR26, URZ, UP0 ;  /* 0x000000ff1a167287 */ /* 0x004fe40008000000 */
[----:B------:R-:W-:Y:S02]  /*2730*/  UISETP.GT.U32.AND UP0, UPT, UR37, 0x1, UPT ;  /* 0x000000012500788c */ /* 0x000fe4000bf04070 */
[----:B------:R-:W-:Y:S02]  /*2740*/  USEL UR20, UR31, URZ, UP2 ;  /* 0x000000ff1f147287 */ /* 0x000fe40009000000 */
[----:B------:R-:W-:Y:S01]  /*2750*/  USEL UR21, UR29, URZ, UP1 ;  /* 0x000000ff1d157287 */ /* 0x000fe20008800000 */
[----:B------:R-:W-:Y:S01]  /*2760*/  UMOV UR37, UR7 ;  /* 0x0000000700257c82 */ /* 0x000fe20008000000 */
[----:B------:R-:W-:Y:S01]  /*2770*/  UMOV UR7, UR30 ;  /* 0x0000001e00077c82 */ /* 0x000fe20008000000 */
[----:B------:R-:W-:Y:S02]  /*2780*/  UMOV UR28, UR8 ;  /* 0x00000008001c7c82 */ /* 0x000fe40008000000 */
[----:B-1----:R-:W-:Y:S07]  /*2790*/  BRA.U UP0, `(.L_x_36) ;  /* 0xfffffff900fc7547 */ /* 0x002fee000b83ffff */
.L_x_30:
[----:B------:R-:W-:Y:S01]  /*27a0*/  SHF.L.U32 R3, R2, 0x1f, RZ ;  /* 0x0000001f02037819 */ /* 0x000fe200000006ff */
[----:B------:R-:W-:-:S03]  /*27b0*/  NOP ;  /* 0x0000000000007918 */ /* 0x000fc60000000000 */
[----:B--23--:R-:W2:Y:S02]  /*27c0*/  SYNCS.PHASECHK.TRANS64.TRYWAIT P0, [UR36+0x120], R3 ;  /* 0x00012003ff0075a7 */ /* 0x00cea40008001124 */
[----:B--2---:R-:W-:Y:S05]  /*27d0*/  @!P0 BRA `(.L_x_37) ;  /* 0x0000007000fc8947 */ /* 0x004fea0003800000 */
.L_x_155:
[----:B------:R-:W2:Y:S01]  /*27e0*/  LDS.128 R4, [UR36+0x160] ;  /* 0x00016024ff047984 */ /* 0x000ea20008000c00 */
[----:B------:R-:W-:Y:S02]  /*27f0*/  UIADD3 UR4, UPT, UPT, UR36, 0x128, URZ ;  /* 0x0000012824047890 */ /* 0x000fe4000fffe0ff */
[----:B------:R-:W-:Y:S01]  /*2800*/  UISETP.GE.AND UP0, UPT, UR39, 0x1, UPT ;  /* 0x000000012700788c */ /* 0x000fe2000bf06270 */
[----:B------:R-:W-:Y:S01]  /*2810*/  @!PT LDS RZ, [RZ] ;  /* 0x00000000fffff984 */ /* 0x000fe20000000800 */
[----:B------:R-:W-:Y:S01]  /*2820*/  @!PT LDS RZ, [RZ] ;  /* 0x00000000fffff984 */ /* 0x000fe20000000800 */
[----:B------:R-:W-:Y:S01]  /*2830*/  @!PT LDS RZ, [RZ] ;  /* 0x00000000fffff984 */ /* 0x000fe20000000800 */
[----:B------:R-:W-:Y:S01]  /*2840*/  @!PT LDS RZ, [RZ] ;  /* 0x00000000fffff984 */ /* 0x000fe20000000800 */
[----:B------:R3:W-:Y:S06]  /*2850*/  MEMBAR.ALL.CTA ;  /* 0x0000000000007992 */ /* 0x0007ec0000008000 */
[----:B---3--:R-:W3:Y:S01]  /*2860*/  FENCE.VIEW.ASYNC.S ;  /* 0x00000000000073c6 */ /* 0x008ee20000000000 */
[----:B------:R-:W-:-:S09]  /*2870*/  UPRMT UR4, URZ, 0x654, UR4 ;  /* 0x00000654ff047896 */ /* 0x000fd20008000004 */
[----:B---3--:R-:W-:Y:S01]  /*2880*/  SYNCS.ARRIVE.TRANS64.RED.A1T0 RZ, [UR4], RZ ;  /* 0x000000ffffff79a7 */ /* 0x008fe20008100404 */
[----:B--2---:R-:W-:-:S13]  /*2890*/  LOP3.LUT P0, RZ, R6, 0x1, RZ, 0xc0, !PT ;  /* 0x0000000106ff7812 */ /* 0x004fda000780c0ff */
[----:B------:R-:W-:Y:S01]  /*28a0*/  VOTEU.ANY UP1, P0 ;  /* 0x0000000000ff7886 */ /* 0x000fe20000020100 */
[----:B------:R-:W-:-:S13]  /*28b0*/  PLOP3.LUT P0, PT, PT, PT, UP1, 0x80, 0x8 ;  /* 0x000000000008781c */ /* 0x000fda0003f0f018 */
[----:B-1----:R-:W-:Y:S02]  /*28c0*/  @P0 MOV R0, R4 ;  /* 0x0000000400000202 */ /* 0x002fe40000000f00 */
[----:B------:R-:W-:Y:S02]  /*28d0*/  @P0 LOP3.LUT R4, R5, 0xffff, RZ, 0xc0, !PT ;  /* 0x0000ffff05040812 */ /* 0x000fe400078ec0ff */
[----:B------:R-:W-:Y:S02]  /*28e0*/  @P0 R2UR UR6, R0 ;  /* 0x00000000000602ca */ /* 0x000fe400000e0000 */
[----:B------:R-:W-:-:S11]  /*28f0*/  @P0 R2UR UR5, R4 ;  /* 0x00000000040502ca */ /* 0x000fd600000e0000 */
[----:B------:R-:W-:Y:S02]  /*2900*/  @UP1 UMOV UR50, UR6 ;  /* 0x0000000600321c82 */ /* 0x000fe40008000000 */
[----:B------:R-:W-:Y:S01]  /*2910*/  @UP1 UMOV UR49, UR5 ;  /* 0x0000000500311c82 */ /* 0x000fe20008000000 */
[----:B------:R-:W-:Y:S05]  /*2920*/  BRA.U !UP0, `(.L_x_38) ;  /* 0x0000000108d47547 */ /* 0x000fea000b800000 */
[----:B------:R-:W1:Y:S01]  /*2930*/  LDCU.128 UR16, c[0x0][0xc10] ;  /* 0x00018200ff1077ac */ /* 0x000e620008000c00 */
[----:B------:R-:W2:Y:S01]  /*2940*/  LDCU UR21, c[0x0][0xc20] ;  /* 0x00018400ff1577ac */ /* 0x000ea20008000800 */
[----:B------:R-:W3:Y:S01]  /*2950*/  LDCU UR20, c[0x0][0xc0c] ;  /* 0x00018180ff1477ac */ /* 0x000ee20008000800 */
[----:B------:R-:W4:Y:S01]  /*2960*/  LDCU.64 UR12, c[0x0][0xc28] ;  /* 0x00018500ff0c77ac */ /* 0x000f220008000a00 */
[----:B------:R-:W-:Y:S02]  /*2970*/  UISETP.NE.AND UP3, UPT, UR39, 0x1, UPT ;  /* 0x000000012700788c */ /* 0x000fe4000bf65270 */
[----:B-1----:R-:W-:Y:S02]  /*2980*/  UIMAD.WIDE.U32 UR4, UR52, UR19, URZ ;  /* 0x00000013340472a5 */ /* 0x002fe4000f8e00ff */
[----:B------:R-:W-:Y:S02]  /*2990*/  UIMAD.WIDE.U32 UR6, UR53, UR16, URZ ;  /* 0x00000010350672a5 */ /* 0x000fe4000f8e00ff */
[----:B------:R-:W-:-:S02]  /*29a0*/  UISETP.NE.AND UP0, UPT, UR18, 0x1, UPT ;  /* 0x000000011200788c */ /* 0x000fc4000bf05270 */
[----:B------:R-:W-:Y:S01]  /*29b0*/  UIMAD.WIDE.U32 UR14, UR49, UR19, URZ ;  /* 0x00000013310e72a5 */ /* 0x000fe2000f8e00ff */
[----:B------:R-:W-:Y:S01]  /*29c0*/  UMOV UR4, UR5 ;  /* 0x0000000500047c82 */ /* 0x000fe20008000000 */
[----:B---3--:R-:W-:Y:S02]  /*29d0*/  UISETP.NE.AND UP2, UPT, UR20, 0x1, UPT ;  /* 0x000000011400788c */ /* 0x008fe4000bf45270 */
[----:B--2---:R-:W-:Y:S02]  /*29e0*/  USHF.R.U32.HI UR5, URZ, UR21, UR4 ;  /* 0x00000015ff057299 */ /* 0x004fe40008011604 */
[----:B------:R-:W-:Y:S01]  /*29f0*/  UIMAD.WIDE.U32 UR10, UR50, UR16, URZ ;  /* 0x00000010320a72a5 */ /* 0x000fe2000f8e00ff */
[----:B------:R-:W-:Y:S01]  /*2a00*/  UMOV UR4, UR7 ;  /* 0x0000000700047c82 */ /* 0x000fe20008000000 */
[----:B------:R-:W-:Y:S02]  /*2a10*/  USEL UR5, UR52, UR5, !UP0 ;  /* 0x0000000534057287 */ /* 0x000fe4000c000000 */
[----:B------:R-:W-:-:S02]  /*2a20*/  USHF.R.U32.HI UR4, URZ, UR17, UR4 ;  /* 0x00000011ff047299 */ /* 0x000fc40008011604 */
[----:B----4-:R-:W-:Y:S02]  /*2a30*/  UIMAD.WIDE.U32 UR8, UR5, UR12, URZ ;  /* 0x0000000c050872a5 */ /* 0x010fe4000f8e00ff */
[----:B------:R-:W-:Y:S01]  /*2a40*/  USEL UR6, UR53, UR4, !UP2 ;  /* 0x0000000435067287 */ /* 0x000fe2000d000000 */
[----:B------:R-:W-:Y:S02]  /*2a50*/  UMOV UR10, UR11 ;  /* 0x0000000b000a7c82 */ /* 0x000fe40008000000 */
[----:B------:R-:W-:Y:S01]  /*2a60*/  UMOV UR4, UR15 ;  /* 0x0000000f00047c82 */ /* 0x000fe20008000000 */
[----:B------:R-:W-:Y:S01]  /*2a70*/  UIMAD.WIDE.U32 UR14, UR6, UR12, URZ ;  /* 0x0000000c060e72a5 */ /* 0x000fe2000f8e00ff */
[----:B------:R-:W-:Y:S01]  /*2a80*/  UMOV UR8, UR9 ;  /* 0x0000000900087c82 */ /* 0x000fe20008000000 */
[----:B------:R-:W-:Y:S02]  /*2a90*/  USHF.R.U32.HI UR4, URZ, UR21, UR4 ;  /* 0x00000015ff047299 */ /* 0x000fe40008011604 */
[----:B------:R-:W-:-:S03]  /*2aa0*/  @UP3 USHF.R.U32.HI UR5, URZ, UR13, UR8 ;  /* 0x0000000dff053299 */ /* 0x000fc60008011608 */
[----:B------:R-:W-:Y:S01]  /*2ab0*/  UMOV UR14, UR15 ;  /* 0x0000000f000e7c82 */ /* 0x000fe20008000000 */
[----:B------:R-:W-:Y:S02]  /*2ac0*/  USHF.R.U32.HI UR17, URZ, UR17, UR10 ;  /* 0x00000011ff117299 */ /* 0x000fe4000801160a */
[----:B------:R-:W-:Y:S02]  /*2ad0*/  USEL UR4, UR49, UR4, !UP0 ;  /* 0x0000000431047287 */ /* 0x000fe4000c000000 */
[----:B------:R-:W-:Y:S02]  /*2ae0*/  @UP3 USHF.R.U32.HI UR6, URZ, UR13, UR14 ;  /* 0x0000000dff063299 */ /* 0x000fe4000801160e */
[----:B------:R-:W-:Y:S02]  /*2af0*/  UIMAD UR7, UR39, UR5, URZ ;  /* 0x00000005270772a4 */ /* 0x000fe4000f8e02ff */
[----:B------:R-:W-:Y:S02]  /*2b00*/  USEL UR5, UR50, UR17, !UP2 ;  /* 0x0000001132057287 */ /* 0x000fe4000d000000 */
[----:B------:R-:W-:-:S02]  /*2b10*/  UIMAD UR10, UR39, UR6, URZ ;  /* 0x00000006270a72a4 */ /* 0x000fc4000f8e02ff */
[----:B------:R-:W-:Y:S02]  /*2b20*/  UISETP.GE.AND UP0, UPT, UR4, UR7, UPT ;  /* 0x000000070400728c */ /* 0x000fe4000bf06270 */
[----:B------:R-:W-:Y:S02]  /*2b30*/  UIMAD.WIDE.U32 UR8, UR4, UR12, URZ ;  /* 0x0000000c040872a5 */ /* 0x000fe4000f8e00ff */
[----:B------:R-:W-:Y:S02]  /*2b40*/  UISETP.GE.OR UP0, UPT, UR5, UR10, UP0 ;  /* 0x0000000a0500728c */ /* 0x000fe40008706670 */
[----:B------:R-:W-:-:S03]  /*2b50*/  UIMAD.WIDE.U32 UR10, UR5, UR12, URZ ;  /* 0x0000000c050a72a5 */ /* 0x000fc6000f8e00ff */
[----:B------:R-:W-:Y:S01]  /*2b60*/  UMOV UR7, UR9 ;  /* 0x0000000900077c82 */ /* 0x000fe20008000000 */
[----:B------:R-:W-:Y:S02]  /*2b70*/  UIADD3 UR9, UPT, UPT, -UR4, URZ, URZ ;  /* 0x000000ff04097290 */ /* 0x000fe4000fffe1ff */
[----:B------:R-:W-:Y:S02]  /*2b80*/  USHF.R.U32.HI UR7, URZ, UR13, UR7 ;  /* 0x0000000dff077299 */ /* 0x000fe40008011607 */
[----:B------:R-:W-:Y:S02]  /*2b90*/  UIMAD UR10, UR18, UR9, UR49 ;  /* 0x00000009120a72a4 */ /* 0x000fe4000f8e0231 */
[----:B------:R-:W-:Y:S01]  /*2ba0*/  USEL UR7, UR4, UR7, !UP3 ;  /* 0x0000000704077287 */ /* 0x000fe2000d800000 */
[----:B------:R-:W-:Y:S01]  /*2bb0*/  @!UP0 UMOV UR8, UR11 ;  /* 0x0000000b00088c82 */ /* 0x000fe20008000000 */
[----:B------:R-:W-:Y:S02]  /*2bc0*/  UIADD3 UR11, UPT, UPT, -UR5, URZ, URZ ;  /* 0x000000ff050b7290 */ /* 0x000fe4000fffe1ff */
[----:B------:R-:W-:-:S02]  /*2bd0*/  @!UP0 USHF.R.U32.HI UR8, URZ, UR13, UR8 ;  /* 0x0000000dff088299 */ /* 0x000fc40008011608 */
[----:B------:R-:W-:Y:S02]  /*2be0*/  UIADD3 UR9, UPT, UPT, -UR7, URZ, URZ ;  /* 0x000000ff07097290 */ /* 0x000fe4000fffe1ff */
[----:B------:R-:W-:Y:S02]  /*2bf0*/  @!UP0 USEL UR8, UR5, UR8, !UP3 ;  /* 0x0000000805088287 */ /* 0x000fe4000d800000 */
[----:B------:R-:W-:Y:S02]  /*2c00*/  UIMAD UR9, UR39, UR9, UR4 ;  /* 0x00000009270972a4 */ /* 0x000fe4000f8e0204 */
[----:B------:R-:W-:Y:S02]  /*2c10*/  @!UP0 UIADD3 UR7, UPT, UPT, UR7, -UR8, URZ ;  /* 0x8000000807078290 */ /* 0x000fe4000fffe0ff */
[----:B------:R-:W-:Y:S02]  /*2c20*/  @!UP0 UIMAD UR8, UR9, UR6, UR8 ;  /* 0x00000006090882a4 */ /* 0x000fe4000f8e0208 */
[----:B------:R-:W-:-:S02]  /*2c30*/  @!UP0 UIMAD UR4, UR39, UR7, UR5 ;  /* 0x00000007270482a4 */ /* 0x000fc4000f8e0205 */
[----:B------:R-:W-:Y:S02]  /*2c40*/  UIMAD UR6, UR20, UR11, UR50 ;  /* 0x0000000b140672a4 */ /* 0x000fe4000f8e0232 */
[----:B------:R-:W-:Y:S01]  /*2c50*/  UIMAD UR49, UR4, UR18, UR10 ;  /* 0x00000012043172a4 */ /* 0x000fe2000f8e020a */
[----:B------:R-:W-:Y:S02]  /*2c60*/  @!UP0 UMOV UR5, UR8 ;  /* 0x0000000800058c82 */ /* 0x000fe40008000000 */
[----:B------:R-:W-:-:S12]  /*2c70*/  UIMAD UR50, UR5, UR20, UR6 ;  /* 0x00000014053272a4 */ /* 0x000fd8000f8e0206 */
.L_x_38:
[----:B------:R-:W1:Y:S02]  /*2c80*/  LDCU UR4, c[0x0][0xc30] ;  /* 0x00018600ff0477ac */ /* 0x000e640008000800 */
[----:B-1----:R-:W-:-:S09]  /*2c90*/  UISETP.NE.AND UP0, UPT, UR4, 0x1, UPT ;  /* 0x000000010400788c */ /* 0x002fd2000bf05270 */
[----:B------:R-:W-:Y:S05]  /*2ca0*/  BRA.U UP0, `(.L_x_39) ;  /* 0x0000000100447547 */ /* 0x000fea000b800000 */
[----:B------:R-:W1:Y:S01]  /*2cb0*/  LDCU.128 UR8, c[0x0][0xc10] ;  /* 0x00018200ff0877ac */ /* 0x000e620008000c00 */
[----:B------:R-:W2:Y:S01]  /*2cc0*/  LDCU UR12, c[0x0][0xc0c] ;  /* 0x00018180ff0c77ac */ /* 0x000ea20008000800 */
[----:B------:R-:W3:Y:S01]  /*2cd0*/  LDCU UR13, c[0x0][0xc20] ;  /* 0x00018400ff0d77ac */ /* 0x000ee20008000800 */
[----:B-1----:R-:W-:Y:S02]  /*2ce0*/  UIMAD.WIDE.U32 UR6, UR50, UR8, URZ ;  /* 0x00000008320672a5 */ /* 0x002fe4000f8e00ff */
[----:B------:R-:W-:Y:S02]  /*2cf0*/  UIMAD.WIDE.U32 UR4, UR49, UR11, URZ ;  /* 0x0000000b310472a5 */ /* 0x000fe4000f8e00ff */
[----:B--2---:R-:W-:Y:S02]  /*2d00*/  UISETP.NE.AND UP2, UPT, UR12, 0x1, UPT ;  /* 0x000000010c00788c */ /* 0x004fe4000bf45270 */
[----:B------:R-:W-:Y:S01]  /*2d10*/  UISETP.NE.AND UP0, UPT, UR10, 0x1, UPT ;  /* 0x000000010a00788c */ /* 0x000fe2000bf05270 */
[----:B------:R-:W-:-:S02]  /*2d20*/  UMOV UR6, UR7 ;  /* 0x0000000700067c82 */ /* 0x000fc40008000000 */
[----:B------:R-:W-:Y:S01]  /*2d30*/  UMOV UR4, UR5 ;  /* 0x0000000500047c82 */ /* 0x000fe20008000000 */
[----:B------:R-:W-:Y:S02]  /*2d40*/  USHF.R.U32.HI UR6, URZ, UR9, UR6 ;  /* 0x00000009ff067299 */ /* 0x000fe40008011606 */
[----:B---3--:R-:W-:Y:S02]  /*2d50*/  USHF.R.U32.HI UR4, URZ, UR13, UR4 ;  /* 0x0000000dff047299 */ /* 0x008fe40008011604 */
[----:B------:R-:W-:Y:S02]  /*2d60*/  USEL UR5, UR50, UR6, !UP2 ;  /* 0x0000000632057287 */ /* 0x000fe4000d000000 */
[----:B------:R-:W-:-:S04]  /*2d70*/  USEL UR4, UR49, UR4, !UP0 ;  /* 0x0000000431047287 */ /* 0x000fc8000c000000 */
[----:B------:R-:W-:Y:S02]  /*2d80*/  UIADD3 UR6, UPT, UPT, UR5, -UR4, URZ ;  /* 0x8000000405067290 */ /* 0x000fe4000fffe0ff */
[----:B------:R-:W-:Y:S02]  /*2d90*/  UIADD3 UR4, UPT, UPT, -UR5, UR4, URZ ;  /* 0x0000000405047290 */ /* 0x000fe4000fffe1ff */
[----:B------:R-:W-:Y:S02]  /*2da0*/  UIMAD UR49, UR6, UR10, UR49 ;  /* 0x0000000a063172a4 */ /* 0x000fe4000f8e0231 */
[----:B------:R-:W-:-:S12]  /*2db0*/  UIMAD UR50, UR4, UR12, UR50 ;  /* 0x0000000c043272a4 */ /* 0x000fd8000f8e0232 */
.L_x_39:
[----:B------:R-:W-:Y:S01]  /*2dc0*/  R2UR UR5, R48 ;  /* 0x00000000300572ca */ /* 0x000fe200000e0000 */
[----:B------:R-:W-:Y:S01]  /*2dd0*/  UMOV UR31, UR42 ;  /* 0x0000002a001f7c82 */ /* 0x000fe20008000000 */
[----:B------:R-:W-:Y:S02]  /*2de0*/  R2UR UR4, R47 ;  /* 0x000000002f0472ca */ /* 0x000fe400000e0000 */
[----:B------:R-:W-:Y:S02]  /*2df0*/  PLOP3.LUT P1, PT, PT, PT, PT, 0x80, 0x8 ;  /* 0x000000000008781c */ /* 0x000fe40003f2f070 */
[----:B------:R-:W-:-:S07]  /*2e00*/  LOP3.LUT R2, R2, 0x1, RZ, 0x3c, !PT ;  /* 0x0000000102027812 */ /* 0x000fce00078e3cff */
[----:B------:R-:W-:Y:S02]  /*2e10*/  UIADD3 UR45, UPT, UPT, UR50, UR5, URZ ;  /* 0x00000005322d7290 */ /* 0x000fe4000fffe0ff */
[----:B------:R-:W-:Y:S01]  /*2e20*/  UIADD3 UR19, UPT, UPT, UR49, UR4, URZ ;  /* 0x0000000431137290 */ /* 0x000fe2000fffe0ff */
[----:B------:R-:W-:Y:S11]  /*2e30*/  BRA.U UP1, `(.L_x_40) ;  /* 0xffffffe901b07547 */ /* 0x000ff6000b83ffff */
[----:B------:R-:W-:Y:S01]  /*2e40*/  UIADD3 UR36, UPT, UPT, UR36, 0x68, URZ ;  /* 0x0000006824247890 */ /* 0x000fe2000fffe0ff */
[----:B------:R-:W-:-:S03]  /*2e50*/  MOV R2, UR27 ;  /* 0x0000001b00027c02 */ /* 0x000fc60008000f00 */
[----:B------:R-:W-:Y:S01]  /*2e60*/  ULEA UR4, UR30, UR36, 0x3 ;  /* 0x000000241e047291 */ /* 0x000fe2000f8e18ff */
[----:B------:R-:W-:-:S08]  /*2e70*/  SHF.L.U32 R2, R2, 0x1f, RZ ;  /* 0x0000001f02027819 */ /* 0x000fd000000006ff */
[----:B------:R-:W1:Y:S02]  /*2e80*/  SYNCS.PHASECHK.TRANS64.TRYWAIT P0, [UR4], R2 ;  /* 0x00000002ff0075a7 */ /* 0x000e640008001104 */
[----:B-1----:R-:W-:Y:S05]  /*2e90*/  @!P0 BRA `(.L_x_41) ;  /* 0x0000006c00648947 */ /* 0x002fea0003800000 */
.L_x_157:
[----:B------:R-:W-:-:S04]  /*2ea0*/  UIADD3 UR4, UPT, UPT, UR30, 0x1, URZ ;  /* 0x000000011e047890 */ /* 0x000fc8000fffe0ff */
[----:B------:R-:W-:-:S04]  /*2eb0*/  UISETP.NE.AND UP0, UPT, UR4, 0xd, UPT ;  /* 0x0000000d0400788c */ /* 0x000fc8000bf05270 */
[----:B------:R-:W-:Y:S02]  /*2ec0*/  USEL UR5, URZ, 0x1, UP0 ;  /* 0x00000001ff057887 */ /* 0x000fe40008000000 */
[----:B------:R-:W-:Y:S02]  /*2ed0*/  USEL UR4, UR4, URZ, UP0 ;  /* 0x000000ff04047287 */ /* 0x000fe40008000000 */
[----:B------:R-:W-:Y:S02]  /*2ee0*/  ULOP3.LUT UR6, UR27, UR5, URZ, 0x3c, !UPT ;  /* 0x000000051b067292 */ /* 0x000fe4000f8e3cff */
[----:B------:R-:W-:-:S04]  /*2ef0*/  ULEA UR5, UR4, UR36, 0x3 ;  /* 0x0000002404057291 */ /* 0x000fc8000f8e18ff */
[----:B-1----:R-:W-:-:S04]  /*2f00*/  MOV R2, UR6 ;  /* 0x0000000600027c02 */ /* 0x002fc80008000f00 */
[----:B------:R-:W-:-:S04]  /*2f10*/  SHF.L.U32 R2, R2, 0x1f, RZ ;  /* 0x0000001f02027819 */ /* 0x000fc800000006ff */
[----:B------:R-:W1:Y:S02]  /*2f20*/  SYNCS.PHASECHK.TRANS64.TRYWAIT P0, [UR5], R2 ;  /* 0x00000002ff0075a7 */ /* 0x000e640008001105 */
[----:B-1----:R-:W-:Y:S05]  /*2f30*/  @!P0 BRA `(.L_x_42) ;  /* 0x0000006c00548947 */ /* 0x002fea0003800000 */
.L_x_159:
        /* <DEDUP_REMOVED lines=10> */
.L_x_161:
        /* <DEDUP_REMOVED lines=10> */
.L_x_163:
        /* <DEDUP_REMOVED lines=10> */
.L_x_165:
        /* <DEDUP_REMOVED lines=10> */
.L_x_167:
        /* <DEDUP_REMOVED lines=10> */
.L_x_169:
        /* <DEDUP_REMOVED lines=10> */
.L_x_171:
        /* <DEDUP_REMOVED lines=10> */
.L_x_173:
        /* <DEDUP_REMOVED lines=10> */
.L_x_175:
        /* <DEDUP_REMOVED lines=10> */
.L_x_177:
        /* <DEDUP_REMOVED lines=10> */
.L_x_179:
[----:B------:R-:W-:-:S04]  /*3580*/  UIADD3 UR4, UPT, UPT, UR4, 0x1, URZ ;  /* 0x0000000104047890 */ /* 0x000fc8000fffe0ff */
[----:B------:R-:W-:-:S04]  /*3590*/  UISETP.NE.AND UP0, UPT, UR4, 0xd, UPT ;  /* 0x0000000d0400788c */ /* 0x000fc8000bf05270 */
[----:B------:R-:W-:Y:S02]  /*35a0*/  USEL UR5, URZ, 0x1, UP0 ;  /* 0x00000001ff057887 */ /* 0x000fe40008000000 */
[----:B------:R-:W-:Y:S02]  /*35b0*/  USEL UR4, UR4, URZ, UP0 ;  /* 0x000000ff04047287 */ /* 0x000fe40008000000 */
[----:B------:R-:W-:Y:S02]  /*35c0*/  ULOP3.LUT UR5, UR6, UR5, URZ, 0x3c, !UPT ;  /* 0x0000000506057292 */ /* 0x000fe4000f8e3cff */
[----:B------:R-:W-:-:S04]  /*35d0*/  ULEA UR4, UR4, UR36, 0x3 ;  /* 0x0000002404047291 */ /* 0x000fc8000f8e18ff */
[----:B-1----:R-:W-:Y:S02]  /*35e0*/  IMAD.U32 R2, RZ, RZ, UR5 ;  /* 0x00000005ff027e24 */ /* 0x002fe4000f8e00ff */
[----:B------:R-:W-:-:S03]  /*35f0*/  MOV R0, UR4 ;  /* 0x0000000400007c02 */ /* 0x000fc60008000f00 */
[----:B------:R-:W-:-:S07]  /*3600*/  SHF.L.U32 R2, R2, 0x1f, RZ ;  /* 0x0000001f02027819 */ /* 0x000fce00000006ff */
.L_x_53:
[----:B-1----:R1:W2:Y:S02]  /*3610*/  SYNCS.PHASECHK.TRANS64.TRYWAIT P0, [R0+URZ], R2 ;  /* 0x00000002000075a7 */ /* 0x0022a400080011ff */
[----:B--2---:R-:W-:Y:S05]  /*3620*/  @!P0 NANOSLEEP.SYNCS 0x989680 ;  /* 0x009896800000895d */ /* 0x004fea0003900000 */
[----:B------:R-:W2:Y:S02]  /*3630*/  @!P0 SYNCS.PHASECHK.TRANS64 P0, [R0+URZ], R2 ;  /* 0x00000002000085a7 */ /* 0x000ea400080010ff */
[----:B--2---:R-:W-:Y:S05]  /*3640*/  @P0 EXIT ;  /* 0x000000000000094d */ /* 0x004fea0003800000 */
[----:B------:R-:W-:Y:S05]  /*3650*/  BRA `(.L_x_53) ;  /* 0xfffffffc00ec7947 */ /* 0x000fea000383ffff */
.L_x_22:
[----:B------:R-:W2:Y:S02]  /*3660*/  S2UR UR4, SR_CgaCtaId ;  /* 0x00000000000479c3 */ /* 0x000ea40000008800 */
[----:B--2---:R-:W-:-:S04]  /*3670*/  UISETP.NE.AND UP0, UPT, UR4, URZ, UPT ;  /* 0x000000ff0400728c */ /* 0x004fc8000bf05270 */
[----:B------:R-:W-:-:S09]  /*3680*/  UISETP.NE.OR UP0, UPT, UR18, 0x1, UP0 ;  /* 0x000000011200788c */ /* 0x000fd20008705670 */
[----:B------:R-:W-:Y:S05]  /*3690*/  BRA.U UP0, `(.L_x_54) ;  /* 0x0000000100b47547 */ /* 0x000fea000b800000 */
[----:B------:R-:W2:Y:S01]  /*36a0*/  S2UR UR5, SR_CgaCtaId ;  /* 0x00000000000579c3 */ /* 0x000ea20000008800 */
[----:B------:R-:W-:Y:S01]  /*36b0*/  UMOV UR4, 0x400 ;  /* 0x0000040000047882 */ /* 0x000fe20000000000 */
[----:B------:R-:W-:Y:S01]  /*36c0*/  HFMA2 R2, -RZ, RZ, 0, 5.9604644775390625e-08 ;  /* 0x00000001ff027431 */ /* 0x000fe200000001ff */
[----:B------:R-:W-:Y:S01]  /*36d0*/  ISETP.GE.U32.AND P0, PT, R3, 0x2, PT ;  /* 0x000000020300780c */ /* 0x000fe20003f06070 */
[----:B------:R-:W-:Y:S01]  /*36e0*/  IMAD.MOV.U32 R8, RZ, RZ, RZ ;  /* 0x000000ffff087224 */ /* 0x000fe200078e00ff */
[----:B--2---:R-:W-:-:S04]  /*36f0*/  ULEA UR4, UR5, UR4, 0x18 ;  /* 0x0000000405047291 */ /* 0x004fc8000f8ec0ff */
[----:B------:R-:W-:Y:S02]  /*3700*/  UIADD3 UR5, UPT, UPT, UR4, 0x128, URZ ;  /* 0x0000012804057890 */ /* 0x000fe4000fffe0ff */
[----:B------:R-:W-:Y:S02]  /*3710*/  UIADD3 UR8, UPT, UPT, UR4, 0x120, URZ ;  /* 0x0000012004087890 */ /* 0x000fe4000fffe0ff */
[----:B------:R-:W-:-:S12]  /*3720*/  UPRMT UR5, URZ, 0x654, UR5 ;  /* 0x00000654ff057896 */ /* 0x000fd80008000005 */
.L_x_57:
[----:B------:R-:W-:Y:S01]  /*3730*/  SHF.L.U32 R6, R2, 0x1f, RZ ;  /* 0x0000001f02067819 */ /* 0x000fe200000006ff */
[----:B------:R-:W-:Y:S02]  /*3740*/  IMAD.U32 R4, RZ, RZ, UR8 ;  /* 0x00000008ff047e24 */ /* 0x000fe4000f8e00ff */
[----:B------:R-:W-:Y:S01]  /*3750*/  @!P0 IMAD.MOV.U32 R5, RZ, RZ, 0x10 ;  /* 0x00000010ff058424 */ /* 0x000fe200078e00ff */
[----:B------:R-:W2:Y:S02]  /*3760*/  SYNCS.PHASECHK.TRANS64.TRYWAIT P1, [UR4+0x128], R6 ;  /* 0x00012806ff0075a7 */ /* 0x000ea40008021104 */
[----:B------:R-:W-:-:S04]  /*3770*/  PRMT R4, R3, 0x654, R4 ;  /* 0x0000065403047816 */ /* 0x000fc80000000004 */
[----:B------:R-:W-:Y:S01]  /*3780*/  SEL R0, R4, R0, !P0 ;  /* 0x0000000004007207 */ /* 0x000fe20004000000 */
[----:B--2---:R-:W-:Y:S06]  /*3790*/  @!P1 BRA `(.L_x_55) ;  /* 0x0000006800449947 */ /* 0x004fec0003800000 */
.L_x_181:
[----:B------:R-:W-:Y:S01]  /*37a0*/  UIADD3 UR6, UPT, UPT, UR4, 0x160, URZ ;  /* 0x0000016004067890 */ /* 0x000fe2000fffe0ff */
[----:B------:R3:W-:Y:S01]  /*37b0*/  @!P0 SYNCS.ARRIVE.TRANS64.RED RZ, [R0+URZ], R5 ;  /* 0x0000000500ff89a7 */ /* 0x0007e200080004ff */
[----:B------:R-:W-:Y:S01]  /*37c0*/  UIADD3 UR7, UPT, UPT, UR4, 0x120, URZ ;  /* 0x0000012004077890 */ /* 0x000fe2000fffe0ff */
[----:B------:R-:W-:-:S08]  /*37d0*/  LOP3.LUT R2, R2, 0x1, RZ, 0x3c, !PT ;  /* 0x0000000102027812 */ /* 0x000fd000078e3cff */
[----:B------:R-:W-:Y:S06]  /*37e0*/  UGETNEXTWORKID.BROADCAST [UR6], [UR7] ;  /* 0x00000000060073ca */ /* 0x000fec0008000100 */
[----:B---3--:R-:W-:-:S04]  /*37f0*/  SHF.L.U32 R5, R8, 0x1f, RZ ;  /* 0x0000001f08057819 */ /* 0x008fc800000006ff */
[----:B------:R-:W3:Y:S02]  /*3800*/  SYNCS.PHASECHK.TRANS64.TRYWAIT P1, [UR4+0x120], R5 ;  /* 0x00012005ff0075a7 */ /* 0x000ee40008021104 */
[----:B---3--:R-:W-:Y:S05]  /*3810*/  @!P1 BRA `(.L_x_56) ;  /* 0x00000068003c9947 */ /* 0x008fea0003800000 */
.L_x_183:
[----:B--2---:R-:W2:Y:S01]  /*3820*/  LDS.128 R4, [UR4+0x160] ;  /* 0x00016004ff047984 */ /* 0x004ea20008000c00 */
[----:B------:R-:W-:Y:S01]  /*3830*/  LOP3.LUT R8, R8, 0x1, RZ, 0x3c, !PT ;  /* 0x0000000108087812 */ /* 0x000fe200078e3cff */
[----:B------:R-:W-:Y:S01]  /*3840*/  @!PT LDS RZ, [RZ] ;  /* 0x00000000fffff984 */ /* 0x000fe20000000800 */
[----:B------:R-:W-:Y:S01]  /*3850*/  @!PT LDS RZ, [RZ] ;  /* 0x00000000fffff984 */ /* 0x000fe20000000800 */
[----:B------:R-:W-:Y:S01]  /*3860*/  @!PT LDS RZ, [RZ] ;  /* 0x00000000fffff984 */ /* 0x000fe20000000800 */
[----:B------:R-:W-:Y:S01]  /*3870*/  @!PT LDS RZ, [RZ] ;  /* 0x00000000fffff984 */ /* 0x000fe20000000800 */
[----:B------:R3:W-:Y:S06]  /*3880*/  MEMBAR.ALL.CTA ;  /* 0x0000000000007992 */ /* 0x0007ec0000008000 */
[----:B---3--:R-:W3:Y:S02]  /*3890*/  FENCE.VIEW.ASYNC.S ;  /* 0x00000000000073c6 */ /* 0x008ee40000000000 */
[----:B---3--:R-:W-:Y:S01]  /*38a0*/  SYNCS.ARRIVE.TRANS64.RED.A1T0 RZ, [UR5], RZ ;  /* 0x000000ffffff79a7 */ /* 0x008fe20008100405 */
[----:B--2---:R-:W-:-:S13]  /*38b0*/  LOP3.LUT P1, RZ, R6, 0x1, RZ, 0xc0, !PT ;  /* 0x0000000106ff7812 */ /* 0x004fda000782c0ff */
[----:B------:R-:W-:Y:S05]  /*38c0*/  @P1 BRA `(.L_x_57) ;  /* 0xfffffffc00981947 */ /* 0x000fea000383ffff */
[----:B------:R-:W-:-:S04]  /*38d0*/  SHF.L.U32 R0, R2, 0x1f, RZ ;  /* 0x0000001f02007819 */ /* 0x000fc800000006ff */
[----:B------:R-:W2:Y:S02]  /*38e0*/  SYNCS.PHASECHK.TRANS64 P0, [UR4+0x128], R0 ;  /* 0x00012800ff0075a7 */ /* 0x000ea40008001004 */
[----:B-12---:R-:W-:Y:S05]  /*38f0*/  @P0 EXIT ;  /* 0x000000000000094d */ /* 0x006fea0003800000 */
[----:B------:R-:W-:-:S07]  /*3900*/  MOV R0, UR4 ;  /* 0x0000000400007c02 */ /* 0x000fce0008000f00 */
.L_x_58:
[----:B-1----:R-:W-:-:S04]  /*3910*/  SHF.L.U32 R3, R2, 0x1f, RZ ;  /* 0x0000001f02037819 */ /* 0x002fc800000006ff */
[----:B------:R1:W2:Y:S03]  /*3920*/  SYNCS.PHASECHK.TRANS64.TRYWAIT P0, [R0+URZ+0x128], R3 ;  /* 0x00012803000075a7 */ /* 0x0002a600080011ff */
[----:B--2---:R-:W-:Y:S05]  /*3930*/  @!P0 NANOSLEEP.SYNCS 0x989680 ;  /* 0x009896800000895d */ /* 0x004fea0003900000 */
[----:B------:R-:W2:Y:S02]  /*3940*/  @!P0 SYNCS.PHASECHK.TRANS64 P0, [R0+URZ+0x128], R3 ;  /* 0x00012803000085a7 */ /* 0x000ea400080010ff */
[----:B--2---:R-:W-:Y:S05]  /*3950*/  @P0 EXIT ;  /* 0x000000000000094d */ /* 0x004fea0003800000 */
[----:B------:R-:W-:Y:S05]  /*3960*/  BRA `(.L_x_58) ;  /* 0xfffffffc00e87947 */ /* 0x000fea000383ffff */
.L_x_54:
[----:B------:R-:W-:Y:S05]  /*3970*/  BRA.U UP4, `(.L_x_59) ;  /* 0x0000001104a87547 */ /* 0x000fea000b800000 */
[----:B------:R-:W2:Y:S01]  /*3980*/  S2UR UR4, SR_CgaCtaId ;  /* 0x00000000000479c3 */ /* 0x000ea20000008800 */
[----:B------:R-:W-:Y:S01]  /*3990*/  UMOV UR5, 0x40 ;  /* 0x0000004000057882 */ /* 0x000fe20000000000 */
[----:B------:R-:W-:Y:S01]  /*39a0*/  NOP ;  /* 0x0000000000007918 */ /* 0x000fe20000000000 */
[----:B------:R-:W-:Y:S01]  /*39b0*/  UMOV UR6, 0x400 ;  /* 0x0000040000067882 */ /* 0x000fe20000000000 */
[----:B--2---:R-:W-:Y:S02]  /*39c0*/  ULEA UR5, UR4, UR5, 0x18 ;  /* 0x0000000504057291 */ /* 0x004fe4000f8ec0ff */
[----:B------:R-:W-:-:S07]  /*39d0*/  ULEA UR6, UR4, UR6, 0x18 ;  /* 0x0000000604067291 */ /* 0x000fce000f8ec0ff */
[----:B------:R-:W2:Y:S02]  /*39e0*/  LDS.U8 R3, [UR5+0x1c] ;  /* 0x00001c05ff037984 */ /* 0x000ea40008000000 */
[----:B--2---:R-:W-:-:S13]  /*39f0*/  ISETP.NE.AND P0, PT, R3, RZ, PT ;  /* 0x000000ff0300720c */ /* 0x004fda0003f05270 */
[----:B------:R-:W-:Y:S05]  /*3a00*/  @P0 BRA `(.L_x_60) ;  /* 0x0000000400080947 */ /* 0x000fea0003800000 */
[----:B------:R-:W-:Y:S02]  /*3a10*/  UISETP.NE.U32.AND UP1, UPT, UR38, 0x1, UPT ;  /* 0x000000012600788c */ /* 0x000fe4000bf25070 */
[----:B------:R-:W-:-:S07]  /*3a20*/  UIADD3 UR7, UPT, UPT, UR5, 0x8, URZ ;  /* 0x0000000805077890 */ /* 0x000fce000fffe0ff */
[----:B------:R-:W-:Y:S05]  /*3a30*/  BRA.U !UP1, `(.L_x_61) ;  /* 0x00000001099c7547 */ /* 0x000fea000b800000 */
[----:B------:R-:W-:Y:S01]  /*3a40*/  ELECT P0, URZ, PT ;  /* 0x0000000000ff782f */ /* 0x000fe20003800000 */
[----:B------:R-:W-:-:S12]  /*3a50*/  BSSY B0, `(.L_x_61) ;  /* 0x0000025000007945 */ /* 0x000fd80003800000 */
[----:B------:R-:W-:Y:S05]  /*3a60*/  @!P0 BRA `(.L_x_62) ;  /* 0x00000000008c8947 */ /* 0x000fea0003800000 */
[----:B------:R-:W-:-:S05]  /*3a70*/  UMOV UR4, 0x10 ;  /* 0x0000001000047882 */ /* 0x000fca0000000000 */
[----:B------:R-:W-:Y:S04]  /*3a80*/  DEPBAR.LE SB2, 0x36 ;  /* 0x0000ad800000791a */ /* 0x000fe80000000000 */
[----:B------:R-:W2:Y:S02]  /*3a90*/  UTCATOMSWS.2CTA.FIND_AND_SET.ALIGN UP0, UR4, UR4 ;  /* 0x00000004000475e3 */ /* 0x000ea40008200800 */
[----:B--2---:R-:W-:Y:S01]  /*3aa0*/  MOV R10, UR4 ;  /* 0x00000004000a7c02 */ /* 0x004fe20008000f00 */
[----:B------:R-:W-:Y:S06]  /*3ab0*/  BRA.U UP0, `(.L_x_63) ;  /* 0x0000000100187547 */ /* 0x000fec000b800000 */
.L_x_64:
[----:B------:R-:W-:Y:S05]  /*3ac0*/  NANOSLEEP 0x64 ;  /* 0x000000640000795d */ /* 0x000fea0003800000 */
[----:B------:R-:W-:-:S05]  /*3ad0*/  UMOV UR4, 0x10 ;  /* 0x0000001000047882 */ /* 0x000fca0000000000 */
[----:B------:R-:W-:Y:S04]  /*3ae0*/  DEPBAR.LE SB2, 0x36 ;  /* 0x0000ad800000791a */ /* 0x000fe80000000000 */
[----:B------:R-:W2:Y:S02]  /*3af0*/  UTCATOMSWS.2CTA.FIND_AND_SET.ALIGN UP0, UR4, UR4 ;  /* 0x00000004000475e3 */ /* 0x000ea40008200800 */
[----:B--2---:R-:W-:Y:S01]  /*3b00*/  MOV R10, UR4 ;  /* 0x00000004000a7c02 */ /* 0x004fe20008000f00 */
[----:B------:R-:W-:Y:S05]  /*3b10*/  BRA.U !UP0, `(.L_x_64) ;  /* 0xfffffffd08e87547 */ /* 0x000fea000b83ffff */
.L_x_63:
[----:B------:R-:W2:Y:S01]  /*3b20*/  LDS R6, [UR5+0x10] ;  /* 0x00001005ff067984 */ /* 0x000ea20008000800 */
[----:B------:R-:W-:Y:S01]  /*3b30*/  IMAD.U32 R3, RZ, RZ, UR6 ;  /* 0x00000006ff037e24 */ /* 0x000fe2000f8e00ff */
[----:B------:R-:W-:-:S03]  /*3b40*/  MOV R4, UR37 ;  /* 0x0000002500047c02 */ /* 0x000fc60008000f00 */
[----:B------:R-:W-:Y:S01]  /*3b50*/  VIADD R3, R3, 0x170 ;  /* 0x0000017003037836 */ /* 0x000fe20000000000 */
[----:B--2---:R-:W-:-:S04]  /*3b60*/  SHF.L.U32 R6, R6, 0x1f, RZ ;  /* 0x0000001f06067819 */ /* 0x004fc800000006ff */
[----:B------:R-:W2:Y:S02]  /*3b70*/  SYNCS.PHASECHK.TRANS64.TRYWAIT P0, [UR5+0x8], R6 ;  /* 0x00000806ff0075a7 */ /* 0x000ea40008001105 */
[----:B--2---:R-:W-:Y:S05]  /*3b80*/  @P0 BRA `(.L_x_65) ;  /* 0x0000000000080947 */ /* 0x004fea0003800000 */
[----:B------:R-:W2:Y:S02]  /*3b90*/  SYNCS.PHASECHK.TRANS64.TRYWAIT P0, [UR5+0x8], R6 ;  /* 0x00000806ff0075a7 */ /* 0x000ea40008001105 */
[----:B--2---:R-:W-:Y:S05]  /*3ba0*/  @!P0 BRA `(.L_x_66) ;  /* 0x0000006400708947 */ /* 0x004fea0003800000 */
.L_x_65:
[----:B------:R-:W-:Y:S01]  /*3bb0*/  PRMT R4, R4, 0x654, R3 ;  /* 0x0000065404047816 */ /* 0x000fe20000000003 */
[----:B------:R-:W-:Y:S01]  /*3bc0*/  HFMA2 R3, -RZ, RZ, 0, 5.9604644775390625e-08 ;  /* 0x00000001ff037431 */ /* 0x000fe200000001ff */
[----:B------:R-:W-:Y:S01]  /*3bd0*/  UPRMT UR4, UR37, 0x654, UR7 ;  /* 0x0000065425047896 */ /* 0x000fe20008000007 */
[----:B------:R-:W-:Y:S02]  /*3be0*/  IMAD.MOV.U32 R8, RZ, RZ, 0xffff ;  /* 0x0000ffffff087424 */ /* 0x000fe400078e00ff */
[----:B--2---:R-:W-:Y:S02]  /*3bf0*/  IMAD.MOV.U32 R6, RZ, RZ, 0x4 ;  /* 0x00000004ff067424 */ /* 0x004fe400078e00ff */
[----:B------:R-:W-:Y:S01]  /*3c00*/  IMAD.SHL.U32 R9, R10, 0x20, RZ ;  /* 0x000000200a097824 */ /* 0x000fe200078e00ff */
[----:B------:R-:W-:Y:S02]  /*3c10*/  MOV R5, UR4 ;  /* 0x0000000400057c02 */ /* 0x000fe40008000f00 */
[-C--:B------:R-:W-:Y:S01]  /*3c20*/  SHF.L.U32 R8, R8, R10.reuse, RZ ;  /* 0x0000000a08087219 */ /* 0x080fe200000006ff */
[----:B------:R2:W-:Y:S01]  /*3c30*/  SYNCS.ARRIVE.TRANS64.RED RZ, [UR4], R6 ;  /* 0x00000006ffff79a7 */ /* 0x0005e20008000404 */
[----:B------:R-:W-:Y:S01]  /*3c40*/  SHF.L.U32 R7, R3, R10, RZ ;  /* 0x0000000a03077219 */ /* 0x000fe200000006ff */
[----:B------:R2:W-:Y:S04]  /*3c50*/  STS [UR6+0x170], R9 ;  /* 0x00017009ff007988 */ /* 0x0005e80008000806 */
[----:B------:R2:W-:Y:S04]  /*3c60*/  STAS [R4.64], R10 ;  /* 0x0000000a04007dbd */ /* 0x0005e8000c0008ff */
[----:B------:R2:W-:Y:S04]  /*3c70*/  ATOMS.OR RZ, [UR5+0x14], R8 ;  /* 0x00001408ffff798c */ /* 0x0005e8000b000005 */
[----:B------:R2:W-:Y:S04]  /*3c80*/  ATOMS.OR RZ, [UR5+0x18], R7 ;  /* 0x00001807ffff798c */ /* 0x0005e8000b000005 */
[----:B------:R2:W-:Y:S02]  /*3c90*/  ATOMS.XOR RZ, [UR5+0x10], R3 ;  /* 0x00001003ffff798c */ /* 0x0005e4000b800005 */
.L_x_62:
[----:B-1----:R-:W-:Y:S05]  /*3ca0*/  BSYNC B0 ;  /* 0x0000000000007941 */ /* 0x002fea0003800000 */
.L_x_61:
[----:B------:R-:W-:Y:S05]  /*3cb0*/  BRA.U UP1, `(.L_x_67) ;  /* 0x00000001016c7547 */ /* 0x000fea000b800000 */
[----:B------:R-:W-:-:S03]  /*3cc0*/  UMOV UR4, 0xffffffff ;  /* 0xffffffff00047882 */ /* 0x000fc60000000000 */
[----:B------:R-:W-:Y:S05]  /*3cd0*/  BRA.DIV UR4, `(.L_x_68) ;  /* 0x00000066043c7947 */ /* 0x000fea000b800000 */
[----:B------:R-:W-:-:S13]  /*3ce0*/  ELECT P6, URZ, PT ;  /* 0x0000000000ff782f */ /* 0x000fda00038c0000 */
.L_x_186:
[----:B------:R-:W-:Y:S05]  /*3cf0*/  @!P6 BRA `(.L_x_67) ;  /* 0x00000000005ce947 */ /* 0x000fea0003800000 */
[----:B--2---:R-:W2:Y:S02]  /*3d00*/  LDS R4, [UR5+0x10] ;  /* 0x00001005ff047984 */ /* 0x004ea40008000800 */
[----:B--2---:R-:W-:-:S04]  /*3d10*/  SHF.L.U32 R4, R4, 0x1f, RZ ;  /* 0x0000001f04047819 */ /* 0x004fc800000006ff */
[----:B------:R-:W2:Y:S02]  /*3d20*/  SYNCS.PHASECHK.TRANS64.TRYWAIT P0, [UR5+0x8], R4 ;  /* 0x00000804ff0075a7 */ /* 0x000ea40008001105 */
[----:B--2---:R-:W-:Y:S05]  /*3d30*/  @P0 BRA `(.L_x_69) ;  /* 0x0000000000080947 */ /* 0x004fea0003800000 */
[----:B------:R-:W2:Y:S02]  /*3d40*/  SYNCS.PHASECHK.TRANS64.TRYWAIT P0, [UR5+0x8], R4 ;  /* 0x00000804ff0075a7 */ /* 0x000ea40008001105 */
[----:B--2---:R-:W-:Y:S05]  /*3d50*/  @!P0 BRA `(.L_x_70) ;  /* 0x00000064003c8947 */ /* 0x004fea0003800000 */
.L_x_69:
[----:B------:R-:W3:Y:S01]  /*3d60*/  LDS R6, [UR6+0x170] ;  /* 0x00017006ff067984 */ /* 0x000ee20008000800 */
[----:B--2---:R-:W-:Y:S02]  /*3d70*/  HFMA2 R3, -RZ, RZ, 0, 5.9604644775390625e-08 ;  /* 0x00000001ff037431 */ /* 0x004fe400000001ff */
[----:B------:R-:W-:Y:S01]  /*3d80*/  IMAD.MOV.U32 R4, RZ, RZ, 0xffff ;  /* 0x0000ffffff047424 */ /* 0x000fe200078e00ff */
[----:B------:R-:W-:Y:S01]  /*3d90*/  UPRMT UR4, UR37, 0x654, UR7 ;  /* 0x0000065425047896 */ /* 0x000fe20008000007 */
[----:B---3--:R-:W-:-:S03]  /*3da0*/  IMAD.SHL.U32 R5, R6, 0x20, RZ ;  /* 0x0000002006057824 */ /* 0x008fc600078e00ff */
[-C--:B------:R-:W-:Y:S02]  /*3db0*/  SHF.L.U32 R4, R4, R6.reuse, RZ ;  /* 0x0000000604047219 */ /* 0x080fe400000006ff */
[----:B------:R-:W-:Y:S01]  /*3dc0*/  SHF.L.U32 R6, R3, R6, RZ ;  /* 0x0000000603067219 */ /* 0x000fe200000006ff */
[----:B------:R3:W-:Y:S04]  /*3dd0*/  STS [UR6+0x170], R5 ;  /* 0x00017005ff007988 */ /* 0x0007e80008000806 */
[----:B------:R3:W-:Y:S04]  /*3de0*/  ATOMS.OR RZ, [UR5+0x14], R4 ;  /* 0x00001404ffff798c */ /* 0x0007e8000b000005 */
[----:B------:R3:W-:Y:S01]  /*3df0*/  ATOMS.OR RZ, [UR5+0x18], R6 ;  /* 0x00001806ffff798c */ /* 0x0007e2000b000005 */
[----:B------:R-:W-:Y:S03]  /*3e00*/  SYNCS.ARRIVE.TRANS64.RED.A1T0 RZ, [UR4], RZ ;  /* 0x000000ffffff79a7 */ /* 0x000fe60008100404 */
[----:B------:R3:W-:Y:S01]  /*3e10*/  ATOMS.XOR RZ, [UR5+0x10], R3 ;  /* 0x00001003ffff798c */ /* 0x0007e2000b800005 */
[----:B------:R-:W-:Y:S05]  /*3e20*/  BRA `(.L_x_67) ;  /* 0x0000000000107947 */ /* 0x000fea0003800000 */
.L_x_60:
[----:B------:R-:W-:Y:S02]  /*3e30*/  MOV R3, 0xffffffff ;  /* 0xffffffff00037802 */ /* 0x000fe40000000f00 */
[----:B------:R-:W-:-:S03]  /*3e40*/  MOV R4, 0x3e70 ;  /* 0x00003e7000047802 */ /* 0x000fc60000000f00 */
[----:B------:R2:W-:Y:S04]  /*3e50*/  STS [UR6+0x170], R3 ;  /* 0x00017003ff007988 */ /* 0x0005e80008000806 */
[----:B-12--5:R-:W-:Y:S05]  /*3e60*/  CALL.REL.NOINC `($__internal_1_$__cuda_sm10x_tcgen05_guardrail_trap_phase_invalid_during_alloc) ;  /* 0x0000006800ec7944 */ /* 0x026fea0003c00000 */
.L_x_67:
[----:B------:R-:W-:Y:S05]  /*3e70*/  WARPSYNC.ALL ;  /* 0x0000000000007948 */ /* 0x000fea0003800000 */
[----:B------:R-:W4:Y:S01]  /*3e80*/  S2UR UR20, SR_CgaCtaId ;  /* 0x00000000001479c3 */ /* 0x000f220000008800 */
[----:B------:R-:W-:Y:S01]  /*3e90*/  UMOV UR4, 0x400 ;  /* 0x0000040000047882 */ /* 0x000fe20000000000 */
[----:B------:R-:W-:-:S06]  /*3ea0*/  NOP ;  /* 0x0000000000007918 */ /* 0x000fcc0000000000 */
[----:B------:R-:W-:Y:S06]  /*3eb0*/  BAR.ARV 0x6, 0xa0 ;  /* 0x0182800000007b1d */ /* 0x000fec0000002000 */
[----:B------:R-:W1:Y:S01]  /*3ec0*/  LDCU.64 UR6, c[0x0][0x388] ;  /* 0x00007100ff0677ac */ /* 0x000e620008000a00 */
[----:B------:R-:W-:Y:S01]  /*3ed0*/  LOP3.LUT R2, R2, 0xffff, RZ, 0xc0, !PT ;  /* 0x0000ffff02027812 */ /* 0x000fe200078ec0ff */
[----:B--2---:R-:W-:Y:S01]  /*3ee0*/  IMAD.MOV.U32 R8, RZ, RZ, 0x1 ;  /* 0x00000001ff087424 */ /* 0x004fe200078e00ff */
[----:B------:R-:W-:Y:S01]  /*3ef0*/  LOP3.LUT R0, R0, 0xffff, RZ, 0xc0, !PT ;  /* 0x0000ffff00007812 */ /* 0x000fe200078ec0ff */
[----:B------:R-:W2:Y:S01]  /*3f00*/  LDCU.64 UR8, c[0x0][0x390] ;  /* 0x00007200ff0877ac */ /* 0x000ea20008000a00 */
[----:B------:R-:W-:Y:S01]  /*3f10*/  R2UR UR21, R2 ;  /* 0x00000000021572ca */ /* 0x000fe200000e0000 */
[----:B------:R-:W-:Y:S01]  /*3f20*/  IMAD.MOV.U32 R2, RZ, RZ, RZ ;  /* 0x000000ffff027224 */ /* 0x000fe200078e00ff */
[----:B------:R-:W-:Y:S01]  /*3f30*/  R2UR UR35, R0 ;  /* 0x00000000002372ca */ /* 0x000fe200000e0000 */
[----:B------:R-:W-:Y:S01]  /*3f40*/  IMAD.MOV.U32 R0, RZ, RZ, RZ ;  /* 0x000000ffff007224 */ /* 0x000fe200078e00ff */
[----:B------:R-:W-:Y:S01]  /*3f50*/  UMOV UR24, URZ ;  /* 0x000000ff00187c82 */ /* 0x000fe20008000000 */
[----:B----4-:R-:W-:Y:S01]  /*3f60*/  ULEA UR20, UR20, UR4, 0x18 ;  /* 0x0000000414147291 */ /* 0x010fe2000f8ec0ff */
[----:B------:R-:W-:Y:S01]  /*3f70*/  UMOV UR19, URZ ;  /* 0x000000ff00137c82 */ /* 0x000fe20008000000 */
[----:B------:R-:W-:-:S02]  /*3f80*/  UISETP.NE.AND UP3, UPT, UR38, URZ, UPT ;  /* 0x000000ff2600728c */ /* 0x000fc4000bf65270 */
[----:B------:R-:W-:Y:S01]  /*3f90*/  UIADD3 UR34, UPT, UPT, UR20, 0x128, URZ ;  /* 0x0000012814227890 */ /* 0x000fe2000fffe0ff */
[----:B------:R-:W-:Y:S01]  /*3fa0*/  UMOV UR32, 0x0 ;  /* 0x0000000000207882 */ /* 0x000fe20000000000 */
[----:B-1----:R-:W-:-:S03]  /*3fb0*/  UIADD3 UR4, UPT, UPT, UR6, 0x3f, URZ ;  /* 0x0000003f06047890 */ /* 0x002fc6000fffe0ff */
[----:B---3--:R-:W1:Y:S01]  /*3fc0*/  LDS R3, [UR20+0x170] ;  /* 0x00017014ff037984 */ /* 0x008e620008000800 */
[----:B------:R-:W-:Y:S01]  /*3fd0*/  UMOV UR33, 0x8200010 ;  /* 0x0820001000217882 */ /* 0x000fe20000000000 */
[----:B------:R-:W-:Y:S02]  /*3fe0*/  UPRMT UR34, URZ, 0x654, UR34 ;  /* 0x00000654ff227896 */ /* 0x000fe40008000022 */
[----:B------:R-:W-:Y:S01]  /*3ff0*/  USHF.R.S32.HI UR5, URZ, 0x1f, UR4 ;  /* 0x0000001fff057899 */ /* 0x000fe20008011404 */
[----:B------:R-:W-:Y:S01]  /*4000*/  UMOV UR30, 0x0 ;  /* 0x00000000001e7882 */ /* 0x000fe20000000000 */
[----:B------:R-:W-:Y:S02]  /*4010*/  UMOV UR31, 0x8200010 ;  /* 0x08200010001f7882 */ /* 0x000fe40000000000 */
[----:B------:R-:W-:Y:S02]  /*4020*/  ULEA.HI UR4, UR5, UR4, URZ, 0x6 ;  /* 0x0000000405047291 */ /* 0x000fe4000f8f30ff */
[----:B------:R-:W-:-:S02]  /*4030*/  UIADD3 UR5, UPT, UPT, UR20, 0x4300, URZ ;  /* 0x0000430014057890 */ /* 0x000fc4000fffe0ff */
[----:B------:R-:W-:Y:S02]  /*4040*/  USHF.R.S32.HI UR4, URZ, 0x6, UR4 ;  /* 0x00000006ff047899 */ /* 0x000fe40008011404 */
[----:B------:R-:W-:Y:S02]  /*4050*/  USHF.R.U32.HI UR5, URZ, 0x4, UR5 ;  /* 0x00000004ff057899 */ /* 0x000fe40008011605 */
[----:B------:R-:W-:Y:S02]  /*4060*/  UIMAD UR4, UR4, UR7, URZ ;  /* 0x00000007040472a4 */ /* 0x000fe4000f8e02ff */
[----:B------:R-:W-:Y:S02]  /*4070*/  ULOP3.LUT UR5, UR5, 0x3fff, URZ, 0xc0, !UPT ;  /* 0x00003fff05057892 */ /* 0x000fe4000f8ec0ff */
[----:B--2---:R-:W-:Y:S02]  /*4080*/  UIMAD UR4, UR4, UR8, URZ ;  /* 0x00000008040472a4 */ /* 0x004fe4000f8e02ff */
[----:B------:R-:W-:-:S02]  /*4090*/  ULOP3.LUT UR22, UR5, 0x10000, URZ, 0xfc, !UPT ;  /* 0x0001000005167892 */ /* 0x000fc4000f8efcff */
[----:B------:R-:W-:Y:S02]  /*40a0*/  UIMAD UR9, UR4, UR9, URZ ;  /* 0x00000009040972a4 */ /* 0x000fe4000f8e02ff */
[----:B------:R-:W-:Y:S02]  /*40b0*/  UIADD3 UR4, UPT, UPT, UR20, 0x1e300, URZ ;  /* 0x0001e30014047890 */ /* 0x000fe4000fffe0ff */
[----:B------:R-:W-:Y:S02]  /*40c0*/  UIADD3 UR36, UPT, UPT, UR9, -0x1, URZ ;  /* 0xffffffff09247890 */ /* 0x000fe4000fffe0ff */
[----:B------:R-:W-:Y:S02]  /*40d0*/  USHF.R.U32.HI UR4, URZ, 0x4, UR4 ;  /* 0x00000004ff047899 */ /* 0x000fe40008011604 */
[----:B------:R-:W-:Y:S02]  /*40e0*/  UISETP.GE.AND UP4, UPT, UR9, 0x1, UPT ;  /* 0x000000010900788c */ /* 0x000fe4000bf86270 */
[----:B------:R-:W-:Y:S01]  /*40f0*/  ULOP3.LUT UR4, UR4, 0x3fff, URZ, 0xc0, !UPT ;  /* 0x00003fff04047892 */ /* 0x000fe2000f8ec0ff */
[----:B------:R-:W-:Y:S01]  /*4100*/  UMOV UR28, 0x0 ;  /* 0x00000000001c7882 */ /* 0x000fe20000000000 */
[----:B------:R-:W-:-:S02]  /*4110*/  UMOV UR29, 0x8200010 ;  /* 0x08200010001d7882 */ /* 0x000fc40000000000 */
[----:B------:R-:W-:Y:S01]  /*4120*/  ULOP3.LUT UR23, UR4, 0x10000, URZ, 0xfc, !UPT ;  /* 0x0001000004177892 */ /* 0x000fe2000f8efcff */
[C---:B-1----:R-:W-:Y:S01]  /*4130*/  VIADD R5, R3.reuse, 0x40 ;  /* 0x0000004003057836 */ /* 0x042fe20000000000 */
[----:B------:R-:W-:Y:S01]  /*4140*/  LOP3.LUT R4, R3, 0xffff, RZ, 0xc0, !PT ;  /* 0x0000ffff03047812 */ /* 0x000fe200078ec0ff */
[----:B------:R-:W-:Y:S01]  /*4150*/  UMOV UR26, 0x0 ;  /* 0x00000000001a7882 */ /* 0x000fe20000000000 */
[----:B------:R-:W-:Y:S02]  /*4160*/  UMOV UR27, 0x8200010 ;  /* 0x08200010001b7882 */ /* 0x000fe40000000000 */
[----:B------:R-:W-:-:S05]  /*4170*/  LOP3.LUT R5, R5, 0xffff, RZ, 0xc0, !PT ;  /* 0x0000ffff05057812 */ /* 0x000fca00078ec0ff */
[----:B------:R1:W-:Y:S02]  /*4180*/  STL.64 [R1], R4 ;  /* 0x0000000401007387 */ /* 0x0003e40000100a00 */
.L_x_79:
[----:B-1----:R-:W-:-:S04]  /*4190*/  SHF.L.U32 R5, R2, 0x1f, RZ ;  /* 0x0000001f02057819 */ /* 0x002fc800000006ff */
[----:B------:R-:W1:Y:S02]  /*41a0*/  SYNCS.PHASECHK.TRANS64.TRYWAIT P0, [UR20+0x120], R5 ;  /* 0x00012005ff0075a7 */ /* 0x000e640008001114 */
[----:B-1-34-:R-:W-:Y:S05]  /*41b0*/  @!P0 BRA `(.L_x_71) ;  /* 0x00000060003c8947 */ /* 0x01afea0003800000 */
.L_x_188:
[----:B-1----:R-:W1:Y:S01]  /*41c0*/  LDS.128 R4, [UR20+0x160] ;  /* 0x00016014ff047984 */ /* 0x002e620008000c00 */
[----:B------:R-:W-:Y:S01]  /*41d0*/  ULEA UR25, UR24, UR20, 0x3 ;  /* 0x0000001418197291 */ /* 0x000fe2000f8e18ff */
[----:B------:R-:W-:Y:S01]  /*41e0*/  @!PT LDS RZ, [RZ] ;  /* 0x00000000fffff984 */ /* 0x000fe20000000800 */
[----:B------:R-:W-:Y:S01]  /*41f0*/  @!PT LDS RZ, [RZ] ;  /* 0x00000000fffff984 */ /* 0x000fe20000000800 */
[----:B------:R-:W-:Y:S01]  /*4200*/  @!PT LDS RZ, [RZ] ;  /* 0x00000000fffff984 */ /* 0x000fe20000000800 */
[----:B------:R-:W-:Y:S01]  /*4210*/  @!PT LDS RZ, [RZ] ;  /* 0x00000000fffff984 */ /* 0x000fe20000000800 */
[----:B------:R2:W-:Y:S06]  /*4220*/  MEMBAR.ALL.CTA ;  /* 0x0000000000007992 */ /* 0x0005ec0000008000 */
[----:B--2---:R-:W2:Y:S02]  /*4230*/  FENCE.VIEW.ASYNC.S ;  /* 0x00000000000073c6 */ /* 0x004ea40000000000 */
[----:B--2---:R-:W-:Y:S01]  /*4240*/  SYNCS.ARRIVE.TRANS64.RED.A1T0 RZ, [UR34], RZ ;  /* 0x000000ffffff79a7 */ /* 0x004fe20008100422 */
[----:B-1----:R-:W-:Y:S01]  /*4250*/  LOP3.LUT P3, RZ, R6, 0x1, RZ, 0xc0, !PT ;  /* 0x0000000106ff7812 */ /* 0x002fe2000786c0ff */
[----:B------:R-:W-:-:S12]  /*4260*/  BRA.U UP3, `(.L_x_72) ;  /* 0x00000001030c7547 */ /* 0x000fd8000b800000 */
[----:B------:R-:W-:-:S04]  /*4270*/  SHF.L.U32 R5, R8, 0x1f, RZ ;  /* 0x0000001f08057819 */ /* 0x000fc800000006ff */
[----:B------:R-:W1:Y:S02]  /*4280*/  SYNCS.PHASECHK.TRANS64.TRYWAIT P0, [UR25+0x140], R5 ;  /* 0x00014005ff0075a7 */ /* 0x000e640008001119 */
[----:B-1----:R-:W-:Y:S05]  /*4290*/  @!P0 BRA `(.L_x_73) ;  /* 0x00000060001c8947 */ /* 0x002fea0003800000 */
.L_x_72:
[----:B------:R-:W-:Y:S05]  /*42a0*/  BRA.U UP3, `(.L_x_74) ;  /* 0x0000000503047547 */ /* 0x000fea000b800000 */
[----:B------:R-:W-:Y:S05]  /*42b0*/  BRA.U !UP4, `(.L_x_75) ;  /* 0x000000010cf47547 */ /* 0x000fea000b800000 */
[----:B------:R-:W-:Y:S01]  /*42c0*/  ULEA UR4, UR24, UR43, 0x2 ;  /* 0x0000002b18047291 */ /* 0x000fe2000f8e10ff */
[----:B-1----:R-:W-:-:S08]  /*42d0*/  SHF.L.U32 R4, R0, 0x1f, RZ ;  /* 0x0000001f00047819 */ /* 0x002fd000000006ff */
[----:B------:R-:W5:Y:S01]  /*42e0*/  LDL R5, [UR4] ;  /* 0x00000004ff057983 */ /* 0x000f620008100800 */
[----:B------:R-:W-:Y:S02]  /*42f0*/  ULEA UR4, UR19, UR20, 0x3 ;  /* 0x0000001413047291 */ /* 0x000fe4000f8e18ff */
[----:B------:R-:W-:Y:S01]  /*4300*/  UPLOP3.LUT UP2, UPT, UPT, UPT, UPT, 0x40, 0x4 ;  /* 0x000000000004789c */ /* 0x000fe20003f4e870 */
[----:B------:R-:W-:-:S06]  /*4310*/  UMOV UR17, UR36 ;  /* 0x0000002400117c82 */ /* 0x000fcc0008000000 */
[----:B------:R1:W2:Y:S01]  /*4320*/  SYNCS.PHASECHK.TRANS64.TRYWAIT P2, [UR4], R4 ;  /* 0x00000004ff0075a7 */ /* 0x0002a20008041104 */
[----:B------:R-:W-:-:S05]  /*4330*/  UMOV UR4, UR19 ;  /* 0x0000001300047c82 */ /* 0x000fca0008000000 */
.L_x_78:
[----:B------:R-:W-:Y:S01]  /*4340*/  ULEA UR18, UR4, UR20, 0x3 ;  /* 0x0000001404127291 */ /* 0x000fe2000f8e18ff */
[----:B--234-:R-:W-:Y:S11]  /*4350*/  @P2 BRA `(.L_x_76) ;  /* 0x00000000000c2947 */ /* 0x01cff60003800000 */
[----:B------:R-:W-:Y:S04]  /*4360*/  SHF.L.U32 R6, R0, 0x1f, RZ ;  /* 0x0000001f00067819 */ /* 0x000fe800000006ff */
[----:B------:R-:W2:Y:S02]  /*4370*/  SYNCS.PHASECHK.TRANS64.TRYWAIT P0, [UR18], R6 ;  /* 0x00000006ff0075a7 */ /* 0x000ea40008001112 */
[----:B--2---:R-:W-:Y:S05]  /*4380*/  @!P0 BRA `(.L_x_77) ;  /* 0x0000005c00f88947 */ /* 0x004fea0003800000 */
.L_x_76:
[----:B------:R-:W-:Y:S01]  /*4390*/  UISETP.NE.AND UP0, UPT, UR17, URZ, UPT ;  /* 0x000000ff1100728c */ /* 0x000fe2000bf05270 */
[----:B------:R-:W-:Y:S01]  /*43a0*/  PLOP3.LUT P2, PT, PT, PT, PT, 0x80, 0x8 ;  /* 0x000000000008781c */ /* 0x000fe20003f4f070 */
[----:B------:R-:W-:Y:S02]  /*43b0*/  UIADD3 UR5, UPT, UPT, UR4, 0x1, URZ ;  /* 0x0000000104057890 */ /* 0x000fe4000fffe0ff */
[----:B------:R-:W-:Y:S02]  /*43c0*/  ULEA UR10, UR4, UR23, 0x9 ;  /* 0x00000017040a7291 */ /* 0x000fe4000f8e48ff */
[----:B------:R-:W-:Y:S01]  /*43d0*/  UISETP.NE.AND UP1, UPT, UR5, 0xd, UPT ;  /* 0x0000000d0500788c */ /* 0x000fe2000bf25270 */
[----:B------:R-:W-:Y:S01]  /*43e0*/  PLOP3.LUT P0, PT, PT, PT, UP0, 0x80, 0x8 ;  /* 0x000000000008781c */ /* 0x000fe20003f0f008 */
[----:B------:R-:W-:Y:S02]  /*43f0*/  ULEA UR14, UR4, UR22, 0x9 ;  /* 0x00000016040e7291 */ /* 0x000fe4000f8e48ff */
[----:B------:R-:W-:Y:S02]  /*4400*/  USEL UR6, URZ, 0x1, UP1 ;  /* 0x00000001ff067887 */ /* 0x000fe40008800000 */
[----:B------:R-:W-:Y:S01]  /*4410*/  USEL UR19, UR5, URZ, UP1 ;  /* 0x000000ff05137287 */ /* 0x000fe20008800000 */
[----:B------:R-:W-:Y:S11]  /*4420*/  ELECT P1, URZ, PT ;  /* 0x0000000000ff782f */ /* 0x000ff60003820000 */
[----:B------:R-:W-:Y:S02]  /*4430*/  @!UPT UIADD3 URZ, UPT, UPT, URZ, URZ, URZ ;  /* 0x000000fffffff290 */ /* 0x000fe4000fffe0ff */
[C---:B-----5:R-:W-:Y:S01]  /*4440*/  @P1 R2UR.BROADCAST UR4, R5.reuse ;  /* 0x00000000050412ca */ /* 0x060fe200008e0000 */
[----:B------:R-:W-:Y:S01]  /*4450*/  @UP0 ULEA UR5, UR19, UR20, 0x3 ;  /* 0x0000001413050291 */ /* 0x000fe2000f8e18ff */
[----:B------:R-:W-:Y:S01]  /*4460*/  LOP3.LUT R0, R0, UR6, RZ, 0x3c, !PT ;  /* 0x0000000600007c12 */ /* 0x000fe2000f8e3cff */
[----:B------:R-:W-:Y:S02]  /*4470*/  UIADD3 UR8, UPT, UPT, UR10, 0x2, URZ ;  /* 0x000000020a087890 */ /* 0x000fe4000fffe0ff */
[----:B------:R-:W-:Y:S01]  /*4480*/  UIADD3 UR6, UPT, UPT, UR14, 0x2, URZ ;  /* 0x000000020e067890 */ /* 0x000fe2000fffe0ff */
[----:B-1----:R-:W-:Y:S01]  /*4490*/  @P0 SHF.L.U32 R4, R0, 0x1f, RZ ;  /* 0x0000001f00040819 */ /* 0x002fe200000006ff */
[----:B------:R-:W-:Y:S01]  /*44a0*/  UIADD3 UR12, UPT, UPT, UR10, 0x4, URZ ;  /* 0x000000040a0c7890 */ /* 0x000fe2000fffe0ff */
[----:B------:R-:W-:Y:S02]  /*44b0*/  UMOV UR11, 0x40004040 ;  /* 0x40004040000b7882 */ /* 0x000fe40000000000 */
[----:B------:R3:W4:Y:S01]  /*44c0*/  @P0 SYNCS.PHASECHK.TRANS64.TRYWAIT P2, [UR5], R4 ;  /* 0x00000004ff0005a7 */ /* 0x0007220008041105 */
[----:B------:R-:W-:Y:S11]  /*44d0*/  ELECT P0, URZ, PT ;  /* 0x0000000000ff782f */ /* 0x000ff60003800000 */
[----:B------:R-:W-:Y:S02]  /*44e0*/  @!UPT UIADD3 URZ, UPT, UPT, URZ, URZ, URZ ;  /* 0x000000fffffff290 */ /* 0x000fe4000fffe0ff */
[C---:B------:R-:W-:Y:S02]  /*44f0*/  @P0 R2UR.BROADCAST UR16, R5.reuse ;  /* 0x00000000051002ca */ /* 0x040fe400008e0000 */
[----:B------:R-:W-:Y:S01]  /*4500*/  ELECT P0, URZ, PT ;  /* 0x0000000000ff782f */ /* 0x000fe20003800000 */
[----:B------:R-:W-:Y:S01]  /*4510*/  UMOV UR15, 0x40004040 ;  /* 0x40004040000f7882 */ /* 0x000fe20000000000 */
[----:B------:R-:W-:Y:S01]  /*4520*/  UMOV UR9, 0x40004040 ;  /* 0x4000404000097882 */ /* 0x000fe20000000000 */
[----:B------:R1:W-:Y:S01]  /*4530*/  UTCHMMA.2CTA gdesc[UR14], gdesc[UR10], tmem[UR4], tmem[UR32], idesc[UR33], UP2 ;  /* 0x00ff200a0e0075ea */ /* 0x0003e20009200004 */
[----:B------:R-:W-:Y:S01]  /*4540*/  UPLOP3.LUT UP2, UPT, UPT, UPT, UPT, 0x80, 0x8 ;  /* 0x000000000008789c */ /* 0x000fe20003f4f070 */
[----:B------:R-:W-:Y:S01]  /*4550*/  UMOV UR7, 0x40004040 ;  /* 0x4000404000077882 */ /* 0x000fe20000000000 */
[----:B------:R-:W-:Y:S01]  /*4560*/  UMOV UR13, 0x40004040 ;  /* 0x40004040000d7882 */ /* 0x000fe20000000000 */
[----:B------:R-:W-:Y:S04]  /*4570*/  UMOV UR5, 0x40004040 ;  /* 0x4000404000057882 */ /* 0x000fe80000000000 */
[----:B------:R2:W-:Y:S01]  /*4580*/  UTCHMMA.2CTA gdesc[UR6], gdesc[UR8], tmem[UR16], tmem[UR30], idesc[UR31], UPT ;  /* 0x00ff1e08060075ea */ /* 0x0005e2000ba00010 */
[----:B-1----:R-:W-:Y:S01]  /*4590*/  UIADD3 UR4, UPT, UPT, UR14, 0x4, URZ ;  /* 0x000000040e047890 */ /* 0x002fe2000fffe0ff */
[C---:B------:R-:W-:Y:S02]  /*45a0*/  @P0 R2UR.BROADCAST UR15, R5.reuse ;  /* 0x00000000050f02ca */ /* 0x040fe400008e0000 */
[----:B------:R-:W-:Y:S01]  /*45b0*/  ELECT P0, URZ, PT ;  /* 0x0000000000ff782f */ /* 0x000fe20003800000 */
[----:B------:R-:W-:Y:S02]  /*45c0*/  UIADD3 UR10, UPT, UPT, UR10, 0x6, URZ ;  /* 0x000000060a0a7890 */ /* 0x000fe4000fffe0ff */
[----:B--2---:R-:W-:Y:S10]  /*45d0*/  UIADD3 UR6, UPT, UPT, UR14, 0x6, URZ ;  /* 0x000000060e067890 */ /* 0x004ff4000fffe0ff */
[----:B------:R-:W-:Y:S01]  /*45e0*/  @P0 R2UR.BROADCAST UR9, R5 ;  /* 0x00000000050902ca */ /* 0x000fe200008e0000 */
[----:B------:R-:W-:Y:S01]  /*45f0*/  UIADD3 UR8, UPT, UPT, UR18, 0x68, URZ ;  /* 0x0000006812087890 */ /* 0x000fe2000fffe0ff */
[----:B------:R1:W-:Y:S11]  /*4600*/  UTCHMMA.2CTA gdesc[UR4], gdesc[UR12], tmem[UR15], tmem[UR28], idesc[UR29], UPT ;  /* 0x00ff1c0c040075ea */ /* 0x0003f6000ba0000f */
[----:B------:R3:W-:Y:S01]  /*4610*/  UTCHMMA.2CTA gdesc[UR6], gdesc[UR10], tmem[UR9], tmem[UR26], idesc[UR27], UPT ;  /* 0x00ff1a0a060075ea */ /* 0x0007e2000ba00009 */
[----:B------:R3:W-:Y:S01]  /*4620*/  UTCBAR.2CTA.MULTICAST [UR8], URZ, UR21 ;  /* 0x000000ff080073e9 */ /* 0x0007e20008200815 */
[----:B-1----:R-:W-:Y:S02]  /*4630*/  UIADD3 UR4, UPT, UPT, UR17, 0x1, URZ ;  /* 0x0000000111047890 */ /* 0x002fe4000fffe0ff */
[----:B------:R-:W-:Y:S02]  /*4640*/  UIADD3 UR5, UPT, UPT, UR17, -0x1, URZ ;  /* 0xffffffff11057890 */ /* 0x000fe4000fffe0ff */
[----:B------:R-:W-:Y:S03]  /*4650*/  UISETP.GT.U32.AND UP0, UPT, UR4, 0x1, UPT ;  /* 0x000000010400788c */ /* 0x000fe6000bf04070 */
[----:B------:R-:W-:Y:S02]  /*4660*/  UMOV UR4, UR19 ;  /* 0x0000001300047c82 */ /* 0x000fe40008000000 */
[----:B------:R-:W-:Y:S04]  /*4670*/  UMOV UR17, UR5 ;  /* 0x0000000500117c82 */ /* 0x000fe80008000000 */
[----:B------:R-:W-:Y:S05]  /*4680*/  BRA.U UP0, `(.L_x_78) ;  /* 0xfffffffd002c7547 */ /* 0x000fea000b83ffff */
.L_x_75:
[----:B------:R-:W-:-:S09]  /*4690*/  UIADD3 UR4, UPT, UPT, UR25, 0x130, URZ ;  /* 0x0000013019047890 */ /* 0x000fd2000fffe0ff */
[----:B------:R2:W-:Y:S01]  /*46a0*/  UTCBAR.2CTA.MULTICAST [UR4], URZ, UR35 ;  /* 0x000000ff040073e9 */ /* 0x0005e20008200823 */
[----:B------:R-:W-:Y:S02]  /*46b0*/  NOP ;  /* 0x0000000000007918 */ /* 0x000fe40000000000 */
.L_x_74:
[----:B--2---:R-:W-:Y:S01]  /*46c0*/  UIADD3 UR4, UPT, UPT, UR24, 0x1, URZ ;  /* 0x0000000118047890 */ /* 0x004fe2000fffe0ff */
[----:B------:R-:W-:-:S03]  /*46d0*/  LOP3.LUT R2, R2, 0x1, RZ, 0x3c, !PT ;  /* 0x0000000102027812 */ /* 0x000fc600078e3cff */
[----:B------:R-:W-:-:S04]  /*46e0*/  UISETP.NE.AND UP0, UPT, UR4, 0x2, UPT ;  /* 0x000000020400788c */ /* 0x000fc8000bf05270 */
[----:B------:R-:W-:Y:S02]  /*46f0*/  USEL UR5, URZ, 0x1, UP0 ;  /* 0x00000001ff057887 */ /* 0x000fe40008000000 */
[----:B------:R-:W-:-:S04]  /*4700*/  USEL UR24, UR4, URZ, UP0 ;  /* 0x000000ff04187287 */ /* 0x000fc80008000000 */
[----:B------:R-:W-:Y:S01]  /*4710*/  LOP3.LUT R8, R8, UR5, RZ, 0x3c, !PT ;  /* 0x0000000508087c12 */ /* 0x000fe2000f8e3cff */
[----:B------:R-:W-:Y:S07]  /*4720*/  @P3 BRA `(.L_x_79) ;  /* 0xfffffff800983947 */ /* 0x000fee000383ffff */
[----:B---3--:R-:W2:Y:S01]  /*4730*/  S2UR UR8, SR_CgaCtaId ;  /* 0x00000000000879c3 */ /* 0x008ea20000008800 */
[----:B------:R-:W-:Y:S01]  /*4740*/  ELECT P0, URZ, PT ;  /* 0x0000000000ff782f */ /* 0x000fe20003800000 */
[----:B------:R-:W-:Y:S01]  /*4750*/  HFMA2 R0, -RZ, RZ, 0, 5.9604644775390625e-08 ;  /* 0x00000001ff007431 */ /* 0x000fe200000001ff */
[----:B------:R-:W-:-:S05]  /*4760*/  UMOV UR4, 0x40 ;  /* 0x0000004000047882 */ /* 0x000fca0000000000 */
[----:B------:R-:W-:Y:S01]  /*4770*/  UVIRTCOUNT.DEALLOC.SMPOOL 0x80 ;  /* 0x000000800000784c */ /* 0x000fe20000000000 */
[----:B------:R-:W-:Y:S02]  /*4780*/  UISETP.NE.AND UP0, UPT, UR38, URZ, UPT ;  /* 0x000000ff2600728c */ /* 0x000fe4000bf05270 */
[----:B--2---:R-:W-:-:S09]  /*4790*/  ULEA UR8, UR8, UR4, 0x18 ;  /* 0x0000000408087291 */ /* 0x004fd2000f8ec0ff */
[----:B------:R2:W-:Y:S01]  /*47a0*/  @P0 STS.U8 [UR8+0x1c], R0 ;  /* 0x00001c00ff000988 */ /* 0x0005e20008000008 */
[----:B------:R-:W-:Y:S05]  /*47b0*/  BRA.U UP0, `(.L_x_80) ;  /* 0x0000000100587547 */ /* 0x000fea000b800000 */
[----:B------:R-:W-:Y:S01]  /*47c0*/  UIADD3 UR5, UPT, UPT, UR20, 0x140, URZ ;  /* 0x0000014014057890 */ /* 0x000fe2000fffe0ff */
[----:B------:R-:W-:-:S03]  /*47d0*/  SHF.L.U32 R2, R8, 0x1f, RZ ;  /* 0x0000001f08027819 */ /* 0x000fc600000006ff */
[----:B------:R-:W-:-:S09]  /*47e0*/  ULEA UR4, UR24, UR5, 0x3 ;  /* 0x0000000518047291 */ /* 0x000fd2000f8e18ff */
[----:B------:R-:W3:Y:S02]  /*47f0*/  SYNCS.PHASECHK.TRANS64.TRYWAIT P0, [UR4], R2 ;  /* 0x00000002ff0075a7 */ /* 0x000ee40008001104 */
[----:B---3--:R-:W-:Y:S05]  /*4800*/  @!P0 BRA `(.L_x_81) ;  /* 0x0000005800f08947 */ /* 0x008fea0003800000 */
.L_x_192:
[----:B------:R-:W-:-:S04]  /*4810*/  UIADD3 UR4, UPT, UPT, UR24, 0x1, URZ ;  /* 0x0000000118047890 */ /* 0x000fc8000fffe0ff */
[----:B------:R-:W-:-:S04]  /*4820*/  UISETP.NE.AND UP1, UPT, UR4, 0x2, UPT ;  /* 0x000000020400788c */ /* 0x000fc8000bf25270 */
[----:B------:R-:W-:Y:S02]  /*4830*/  USEL UR6, URZ, 0x1, UP1 ;  /* 0x00000001ff067887 */ /* 0x000fe40008800000 */
[----:B------:R-:W-:-:S04]  /*4840*/  USEL UR4, UR4, URZ, UP1 ;  /* 0x000000ff04047287 */ /* 0x000fc80008800000 */
[----:B------:R-:W-:Y:S01]  /*4850*/  ULEA UR4, UR4, UR5, 0x3 ;  /* 0x0000000504047291 */ /* 0x000fe2000f8e18ff */
[----:B--2---:R-:W-:-:S04]  /*4860*/  LOP3.LUT R2, R8, UR6, RZ, 0x3c, !PT ;  /* 0x0000000608027c12 */ /* 0x004fc8000f8e3cff */
[----:B------:R-:W-:Y:S01]  /*4870*/  SHF.L.U32 R2, R2, 0x1f, RZ ;  /* 0x0000001f02027819 */ /* 0x000fe200000006ff */
[----:B------:R-:W-:-:S04]  /*4880*/  IMAD.U32 R0, RZ, RZ, UR4 ;  /* 0x00000004ff007e24 */ /* 0x000fc8000f8e00ff */
[----:B------:R2:W3:Y:S03]  /*4890*/  SYNCS.PHASECHK.TRANS64.TRYWAIT P0, [R0+URZ], R2 ;  /* 0x00000002000075a7 */ /* 0x0004e600080011ff */
[----:B---3--:R-:W-:Y:S05]  /*48a0*/  @!P0 NANOSLEEP.SYNCS 0x989680 ;  /* 0x009896800000895d */ /* 0x008fea0003900000 */
[----:B------:R-:W3:Y:S02]  /*48b0*/  @!P0 SYNCS.PHASECHK.TRANS64 P0, [R0+URZ], R2 ;  /* 0x00000002000085a7 */ /* 0x000ee400080010ff */
[----:B---3--:R-:W-:Y:S05]  /*48c0*/  @P0 BRA `(.L_x_82) ;  /* 0x0000000000200947 */ /* 0x008fea0003800000 */
.L_x_83:
[----:B---3--:R3:W1:Y:S02]  /*48d0*/  SYNCS.PHASECHK.TRANS64.TRYWAIT P0, [R0+URZ], R2 ;  /* 0x00000002000075a7 */ /* 0x00866400080011ff */
[----:B-1----:R-:W-:Y:S05]  /*48e0*/  @!P0 NANOSLEEP.SYNCS 0x989680 ;  /* 0x009896800000895d */ /* 0x002fea0003900000 */
[----:B------:R-:W1:Y:S02]  /*48f0*/  @!P0 SYNCS.PHASECHK.TRANS64 P0, [R0+URZ], R2 ;  /* 0x00000002000085a7 */ /* 0x000e6400080010ff */
[----:B-1----:R-:W-:Y:S05]  /*4900*/  @!P0 BRA `(.L_x_83) ;  /* 0xfffffffc00f08947 */ /* 0x002fea000383ffff */
[----:B------:R-:W-:Y:S05]  /*4910*/  BRA `(.L_x_82) ;  /* 0x00000000000c7947 */ /* 0x000fea0003800000 */
.L_x_80:
[----:B------:R-:W-:-:S04]  /*4920*/  UIADD3 UR4, UPT, UPT, UR20, 0x150, URZ ;  /* 0x0000015014047890 */ /* 0x000fc8000fffe0ff */
[----:B------:R-:W-:-:S09]  /*4930*/  UPRMT UR4, UR37, 0x654, UR4 ;  /* 0x0000065425047896 */ /* 0x000fd20008000004 */
[----:B------:R-:W-:Y:S03]  /*4940*/  SYNCS.ARRIVE.TRANS64.RED.A1T0 RZ, [UR4], RZ ;  /* 0x000000ffffff79a7 */ /* 0x000fe60008100404 */
.L_x_82:
[----:B--23--:R-:W-:Y:S01]  /*4950*/  SHF.L.U32 R2, RZ, 0x1f, RZ ;  /* 0x0000001fff027819 */ /* 0x00cfe200000006ff */
[----:B------:R-:W-:Y:S01]  /*4960*/  UIADD3 UR4, UPT, UPT, UR20, 0x150, URZ ;  /* 0x0000015014047890 */ /* 0x000fe2000fffe0ff */
[----:B------:R-:W-:Y:S02]  /*4970*/  PLOP3.LUT P0, PT, PT, PT, UP0, 0x80, 0x8 ;  /* 0x000000000008781c */ /* 0x000fe40003f0f008 */
[----:B------:R-:W2:Y:S02]  /*4980*/  SYNCS.PHASECHK.TRANS64.TRYWAIT P1, [UR20+0x150], R2 ;  /* 0x00015002ff0075a7 */ /* 0x000ea40008021114 */
[----:B--2---:R-:W-:Y:S09]  /*4990*/  @!P1 BRA `(.L_x_84) ;  /* 0x0000005800a49947 */ /* 0x004ff20003800000 */
.L_x_194:
[----:B------:R-:W-:Y:S01]  /*49a0*/  @!UP0 UPRMT UR4, UR37, 0x654, UR4 ;  /* 0x0000065425048896 */ /* 0x000fe20008000004 */
[----:B------:R-:W-:Y:S01]  /*49b0*/  LOP3.LUT R3, R3, 0xffff, RZ, 0xc0, !PT ;  /* 0x0000ffff03037812 */ /* 0x000fe200078ec0ff */
[----:B--2---:R-:W-:-:S03]  /*49c0*/  IMAD.MOV.U32 R2, RZ, RZ, 0xffff ;  /* 0x0000ffffff027424 */ /* 0x004fc600078e00ff */
[----:B------:R-:W-:-:S04]  /*49d0*/  SHF.R.U32.HI R3, RZ, 0x5, R3 ;  /* 0x00000005ff037819 */ /* 0x000fc80000011603 */
[----:B------:R-:W-:Y:S01]  /*49e0*/  @!P0 SYNCS.ARRIVE.TRANS64.RED.A1T0 RZ, [UR4], RZ ;  /* 0x000000ffffff89a7 */ /* 0x000fe20008100404 */
[----:B------:R-:W-:Y:S01]  /*49f0*/  NOP ;  /* 0x0000000000007918 */ /* 0x000fe20000000000 */
[----:B------:R-:W2:Y:S01]  /*4a00*/  LDS R0, [UR8+0x14] ;  /* 0x00001408ff007984 */ /* 0x000ea20008000800 */
[----:B------:R-:W-:-:S04]  /*4a10*/  SHF.L.U32 R2, R2, R3, RZ ;  /* 0x0000000302027219 */ /* 0x000fc800000006ff */
[----:B--2---:R-:W-:-:S04]  /*4a20*/  LOP3.LUT R0, R0, R2, RZ, 0xc0, !PT ;  /* 0x0000000200007212 */ /* 0x004fc800078ec0ff */
[----:B------:R-:W-:Y:S01]  /*4a30*/  ISETP.NE.AND P0, PT, R0, R2, PT ;  /* 0x000000020000720c */ /* 0x000fe20003f05270 */
[----:B------:R-:W-:-:S05]  /*4a40*/  IMAD.MOV.U32 R0, RZ, RZ, 0x1 ;  /* 0x00000001ff007424 */ /* 0x000fca00078e00ff */
[----:B------:R-:W-:-:S07]  /*4a50*/  SHF.L.U32 R0, R0, R3, RZ ;  /* 0x0000000300007219 */ /* 0x000fce00000006ff */
[----:B------:R-:W-:Y:S05]  /*4a60*/  @P0 BRA `(.L_x_85) ;  /* 0x00000000005c0947 */ /* 0x000fea0003800000 */
[----:B------:R-:W2:Y:S02]  /*4a70*/  LDS R3, [UR8+0x18] ;  /* 0x00001808ff037984 */ /* 0x000ea40008000800 */
[----:B--2---:R-:W-:-:S04]  /*4a80*/  LOP3.LUT R3, R3, R0, RZ, 0xc0, !PT ;  /* 0x0000000003037212 */ /* 0x004fc800078ec0ff */
[----:B------:R-:W-:-:S13]  /*4a90*/  ISETP.NE.AND P0, PT, R3, R0, PT ;  /* 0x000000000300720c */ /* 0x000fda0003f05270 */
[----:B------:R-:W-:Y:S05]  /*4aa0*/  @P0 BRA `(.L_x_86) ;  /* 0x0000000000400947 */ /* 0x000fea0003800000 */
[----:B------:R-:W-:Y:S01]  /*4ab0*/  R2UR UR4, R2 ;  /* 0x00000000020472ca */ /* 0x000fe200000e0000 */
[----:B------:R-:W2:Y:S01]  /*4ac0*/  S2R R3, SR_LANEID ;  /* 0x0000000000037919 */ /* 0x000ea20000000000 */
[----:B------:R-:W-:-:S04]  /*4ad0*/  LOP3.LUT R0, RZ, R0, RZ, 0x33, !PT ;  /* 0x00000000ff007212 */ /* 0x000fc800078e33ff */
[----:B------:R-:W3:Y:S07]  /*4ae0*/  REDUX UR6, R0 ;  /* 0x00000000000673c4 */ /* 0x000eee0000000000 */
[----:B------:R-:W-:-:S03]  /*4af0*/  ULOP3.LUT UR5, URZ, UR4, URZ, 0x33, !UPT ;  /* 0x00000004ff057292 */ /* 0x000fc6000f8e33ff */
[----:B------:R-:W-:Y:S02]  /*4b00*/  VOTEU.ANY UR4, UPT, PT ;  /* 0x0000000000047886 */ /* 0x000fe400038e0100 */
[----:B------:R-:W-:Y:S01]  /*4b10*/  UFLO.U32 UR4, UR4 ;  /* 0x00000004000472bd */ /* 0x000fe200080e0000 */
[----:B------:R-:W-:-:S04]  /*4b20*/  IMAD.U32 R2, RZ, RZ, UR5 ;  /* 0x00000005ff027e24 */ /* 0x000fc8000f8e00ff */
[----:B------:R-:W1:Y:S02]  /*4b30*/  REDUX UR7, R2 ;  /* 0x00000000020773c4 */ /* 0x000e640000000000 */
[----:B------:R1:W-:Y:S01]  /*4b40*/  UTCATOMSWS.AND URZ, UR5 ;  /* 0x0000000500ff79e3 */ /* 0x0003e20008000000 */
[----:B---3--:R-:W-:Y:S01]  /*4b50*/  IMAD.U32 R0, RZ, RZ, UR6 ;  /* 0x00000006ff007e24 */ /* 0x008fe2000f8e00ff */
[----:B--2---:R-:W-:Y:S01]  /*4b60*/  ISETP.EQ.U32.AND P0, PT, R3, UR4, PT ;  /* 0x0000000403007c0c */ /* 0x004fe2000bf02070 */
[----:B-1----:R-:W-:-:S12]  /*4b70*/  IMAD.U32 R2, RZ, RZ, UR7 ;  /* 0x00000007ff027e24 */ /* 0x002fd8000f8e00ff */
[----:B------:R1:W-:Y:S04]  /*4b80*/  @P0 ATOMS.AND RZ, [UR8+0x14], R2 ;  /* 0x00001402ffff098c */ /* 0x0003e8000a800008 */
[----:B------:R1:W-:Y:S01]  /*4b90*/  @P0 ATOMS.AND RZ, [UR8+0x18], R0 ;  /* 0x00001800ffff098c */ /* 0x0003e2000a800008 */
[----:B------:R-:W-:Y:S05]  /*4ba0*/  BRA `(.L_x_87) ;  /* 0x0000000000147947 */ /* 0x000fea0003800000 */
.L_x_86:
[----:B------:R-:W-:Y:S02]  /*4bb0*/  MOV R2, 0x4bd0 ;  /* 0x00004bd000027802 */ /* 0x000fe40000000f00 */
[----:B-1--45:R-:W-:Y:S05]  /*4bc0*/  CALL.REL.NOINC `($__internal_0_$__cuda_sm10x_tcgen05_guardrail_trap_col_being_dealloced_not_returned_by_alloc) ;  /* 0x0000005c00887944 */ /* 0x032fea0003c00000 */
[----:B------:R-:W-:Y:S05]  /*4bd0*/  BRA `(.L_x_87) ;  /* 0x0000000000087947 */ /* 0x000fea0003800000 */
.L_x_85:
[----:B------:R-:W-:Y:S02]  /*4be0*/  MOV R2, 0x4c00 ;  /* 0x00004c0000027802 */ /* 0x000fe40000000f00 */
[----:B-1--45:R-:W-:Y:S05]  /*4bf0*/  CALL.REL.NOINC `($__internal_2_$__cuda_sm10x_tcgen05_guardrail_trap_unallocated_columns_being_dealloced) ;  /* 0x0000005c00947944 */ /* 0x032fea0003c00000 */
.L_x_87:
[----:B------:R-:W-:Y:S01]  /*4c00*/  NOP ;  /* 0x0000000000007918 */ /* 0x000fe20000000000 */
[----:B------:R-:W-:Y:S05]  /*4c10*/  EXIT ;  /* 0x000000000000794d */ /* 0x000fea0003800000 */
.L_x_59:
[----:B------:R-:W-:-:S09]  /*4c20*/  UISETP.NE.OR UP0, UPT, UR18, 0x3, !UP3 ;  /* 0x000000031200788c */ /* 0x000fd2000df05670 */
[----:B------:R-:W-:Y:S05]  /*4c30*/  BRA.U UP0, `(.L_x_88) ;  /* 0x0000001500607547 */ /* 0x000fea000b800000 */
[----:B------:R-:W2:Y:S01]  /*4c40*/  LDCU.64 UR4, c[0x0][0x988] ;  /* 0x00013100ff0477ac */ /* 0x000ea20008000a00 */
[----:B------:R-:W3:Y:S01]  /*4c50*/  S2UR UR10, SR_CgaCtaId ;  /* 0x00000000000a79c3 */ /* 0x000ee20000008800 */
[----:B------:R-:W-:Y:S01]  /*4c60*/  HFMA2 R10, -RZ, RZ, 0, 5.9604644775390625e-08 ;  /* 0x00000001ff0a7431 */ /* 0x000fe200000001ff */
[----:B------:R-:W-:Y:S01]  /*4c70*/  MOV R9, RZ ;  /* 0x000000ff00097202 */ /* 0x000fe20000000f00 */
[----:B------:R-:W4:Y:S01]  /*4c80*/  LDCU UR49, c[0x0][0x370] ;  /* 0x00006e00ff3177ac */ /* 0x000f220008000800 */
[----:B------:R-:W-:Y:S01]  /*4c90*/  HFMA2 R3, -RZ, RZ, 0, 0.00048828125 ;  /* 0x00001000ff037431 */ /* 0x000fe200000001ff */
[----:B------:R-:W4:Y:S03]  /*4ca0*/  LDCU.128 UR52, c[0x0][0xc10] ;  /* 0x00018200ff3477ac */ /* 0x000f260008000c00 */
[----:B------:R-:W1:Y:S01]  /*4cb0*/  LDC.64 R12, c[0x0][0x348] ;  /* 0x0000d200ff0c7b82 */ /* 0x000e620000000a00 */
[----:B------:R-:W3:Y:S01]  /*4cc0*/  LDCU UR44, c[0x0][0x374] ;  /* 0x00006e80ff2c77ac */ /* 0x000ee20008000800 */
[----:B------:R-:W3:Y:S01]  /*4cd0*/  LDCU.64 UR46, c[0x0][0x990] ;  /* 0x00013200ff2e77ac */ /* 0x000ee20008000a00 */
[----:B------:R-:W3:Y:S01]  /*4ce0*/  LDCU UR31, c[0x0][0xc0c] ;  /* 0x00018180ff1f77ac */ /* 0x000ee20008000800 */
[----:B--2---:R-:W-:Y:S01]  /*4cf0*/  UISETP.NE.U32.AND UP0, UPT, UR4, URZ, UPT ;  /* 0x000000ff0400728c */ /* 0x004fe2000bf05070 */
[----:B------:R-:W2:Y:S01]  /*4d00*/  LDCU.128 UR56, c[0x0][0xa80] ;  /* 0x00015000ff3877ac */ /* 0x000ea20008000c00 */
[----:B------:R-:W2:Y:S01]  /*4d10*/  LDCU UR70, c[0x0][0xc20] ;  /* 0x00018400ff4677ac */ /* 0x000ea20008000800 */
[----:B------:R-:W1:Y:S01]  /*4d20*/  LDCU UR4, c[0x0][0xc30] ;  /* 0x00018600ff0477ac */ /* 0x000e620008000800 */
[----:B------:R-:W1:Y:S01]  /*4d30*/  LDCU.128 UR60, c[0x0][0xa90] ;  /* 0x00015200ff3c77ac */ /* 0x000e620008000c00 */
[----:B------:R-:W-:Y:S01]  /*4d40*/  UMOV UR42, 0x400 ;  /* 0x00000400002a7882 */ /* 0x000fe20000000000 */
[----:B----4-:R-:W-:-:S02]  /*4d50*/  UIMAD.WIDE.U32 UR6, UR49, UR52, URZ ;  /* 0x00000034310672a5 */ /* 0x010fc4000f8e00ff */
[----:B---3--:R-:W-:Y:S02]  /*4d60*/  UIMAD.WIDE.U32 UR8, UR44, UR55, URZ ;  /* 0x000000372c0872a5 */ /* 0x008fe4000f8e00ff */
[----:B------:R-:W-:Y:S02]  /*4d70*/  UISETP.NE.AND.EX UP6, UPT, UR5, URZ, UPT, UP0 ;  /* 0x000000ff0500728c */ /* 0x000fe4000bfc5300 */
[----:B------:R-:W-:Y:S02]  /*4d80*/  ULEA UR42, UR10, UR42, 0x18 ;  /* 0x0000002a0a2a7291 */ /* 0x000fe4000f8ec0ff */
[----:B------:R-:W-:Y:S02]  /*4d90*/  UISETP.NE.AND UP0, UPT, UR39, 0x1, UPT ;  /* 0x000000012700788c */ /* 0x000fe4000bf05270 */
[----:B------:R-:W-:Y:S02]  /*4da0*/  UISETP.NE.U32.AND UP0, UPT, UR46, URZ, UPT ;  /* 0x000000ff2e00728c */ /* 0x000fe4000bf05070 */
[----:B------:R-:W-:-:S02]  /*4db0*/  UIADD3 UR51, UPT, UPT, UR42, 0xe8, URZ ;  /* 0x000000e82a337890 */ /* 0x000fc4000fffe0ff */
[----:B------:R-:W-:Y:S02]  /*4dc0*/  UIADD3 UR50, UPT, UPT, UR42, 0x128, URZ ;  /* 0x000001282a327890 */ /* 0x000fe4000fffe0ff */
[----:B------:R-:W-:Y:S02]  /*4dd0*/  UIADD3 UR43, UPT, UPT, UR42, 0xd0, URZ ;  /* 0x000000d02a2b7890 */ /* 0x000fe4000fffe0ff */
[----:B------:R-:W-:Y:S02]  /*4de0*/  UIADD3 UR33, UPT, UPT, UR42, 0xd8, URZ ;  /* 0x000000d82a217890 */ /* 0x000fe4000fffe0ff */
[----:B------:R-:W-:Y:S02]  /*4df0*/  UIADD3 UR25, UPT, UPT, UR42, 0xe0, URZ ;  /* 0x000000e02a197890 */ /* 0x000fe4000fffe0ff */
[----:B------:R-:W-:Y:S02]  /*4e00*/  UISETP.GE.AND UP3, UPT, UR39, 0x1, UPT ;  /* 0x000000012700788c */ /* 0x000fe4000bf66270 */
[----:B------:R-:W-:-:S02]  /*4e10*/  UISETP.NE.AND UP3, UPT, UR31, 0x1, UPT ;  /* 0x000000011f00788c */ /* 0x000fc4000bf65270 */
[----:B------:R-:W-:Y:S01]  /*4e20*/  UISETP.NE.AND.EX UP5, UPT, UR47, URZ, UPT, UP0 ;  /* 0x000000ff2f00728c */ /* 0x000fe2000bfa5300 */
[----:B------:R-:W-:Y:S01]  /*4e30*/  UMOV UR68, UR7 ;  /* 0x0000000700447c82 */ /* 0x000fe20008000000 */
[----:B------:R-:W-:Y:S01]  /*4e40*/  UMOV UR67, UR9 ;  /* 0x0000000900437c82 */ /* 0x000fe20008000000 */
[----:B------:R-:W-:Y:S02]  /*4e50*/  UISETP.NE.AND UP3, UPT, UR54, 0x1, UPT ;  /* 0x000000013600788c */ /* 0x000fe4000bf65270 */
[----:B--2---:R-:W-:Y:S01]  /*4e60*/  UISETP.NE.AND UP0, UPT, UR56, 0x1, UPT ;  /* 0x000000013800788c */ /* 0x004fe2000bf05270 */
[----:B------:R-:W2:Y:S01]  /*4e70*/  LDCU UR71, c[0x0][0xaa0] ;  /* 0x00015400ff4777ac */ /* 0x000ea20008000800 */
[----:B------:R-:W-:Y:S01]  /*4e80*/  UPLOP3.LUT UP2, UPT, UPT, UPT, UPT, 0x40, 0x4 ;  /* 0x000000000004789c */ /* 0x000fe20003f4e870 */
[----:B------:R-:W3:Y:S01]  /*4e90*/  LDCU.64 UR40, c[0x0][0xc28] ;  /* 0x00018500ff2877ac */ /* 0x000ee20008000a00 */
[----:B------:R-:W-:Y:S02]  /*4ea0*/  UPRMT UR51, UR10, 0x654, UR51 ;  /* 0x000006540a337896 */ /* 0x000fe40008000033 */
[----:B------:R-:W-:-:S02]  /*4eb0*/  UPRMT UR50, URZ, 0x654, UR50 ;  /* 0x00000654ff327896 */ /* 0x000fc40008000032 */
[----:B------:R-:W-:Y:S02]  /*4ec0*/  UPRMT UR66, UR10, 0x654, UR43 ;  /* 0x000006540a427896 */ /* 0x000fe4000800002b */
[----:B------:R-:W-:Y:S02]  /*4ed0*/  UPRMT UR65, UR10, 0x654, UR33 ;  /* 0x000006540a417896 */ /* 0x000fe40008000021 */
[----:B------:R-:W-:Y:S02]  /*4ee0*/  UPRMT UR64, UR10, 0x654, UR25 ;  /* 0x000006540a407896 */ /* 0x000fe40008000019 */
[----:B------:R-:W-:Y:S02]  /*4ef0*/  USHF.R.U32.HI UR68, URZ, UR53, UR68 ;  /* 0x00000035ff447299 */ /* 0x000fe40008011644 */
[----:B------:R-:W-:Y:S02]  /*4f00*/  USHF.R.U32.HI UR67, URZ, UR70, UR67 ;  /* 0x00000046ff437299 */ /* 0x000fe40008011643 */
[----:B-1----:R-:W-:-:S02]  /*4f10*/  UISETP.NE.AND UP4, UPT, UR4, 0x1, UPT ;  /* 0x000000010400788c */ /* 0x002fc4000bf85270 */
[----:B------:R-:W-:Y:S02]  /*4f20*/  UISETP.NE.AND UP3, UPT, UR59, 0x1, UPT ;  /* 0x000000013b00788c */ /* 0x000fe4000bf65270 */
[----:B--23--:R-:W-:-:S11]  /*4f30*/  UISETP.NE.AND UP0, UPT, UR62, 0x1, UPT ;  /* 0x000000013e00788c */ /* 0x00cfd6000bf05270 */
.L_x_99:
[----:B------:R-:W-:Y:S04]  /*4f40*/  SHF.L.U32 R2, R9, 0x1f, RZ ;  /* 0x0000001f09027819 */ /* 0x000fe800000006ff */
[----:B------:R-:W1:Y:S02]  /*4f50*/  SYNCS.PHASECHK.TRANS64.TRYWAIT P0, [UR42+0x120], R2 ;  /* 0x00012002ff0075a7 */ /* 0x000e64000800112a */
[----:B-12---:R-:W-:Y:S05]  /*4f60*/  @!P0 BRA `(.L_x_89) ;  /* 0x0000005400488947 */ /* 0x006fea0003800000 */
.L_x_196:
[----:B------:R-:W2:Y:S01]  /*4f70*/  LDS.128 R4, [UR42+0x160] ;  /* 0x0001602aff047984 */ /* 0x000ea20008000c00 */
[----:B------:R-:W-:Y:S01]  /*4f80*/  UISETP.GE.AND UP0, UPT, UR39, 0x1, UPT ;  /* 0x000000012700788c */ /* 0x000fe2000bf06270 */
[----:B------:R-:W-:Y:S01]  /*4f90*/  @!PT LDS RZ, [RZ] ;  /* 0x00000000fffff984 */ /* 0x000fe20000000800 */
[----:B------:R-:W-:Y:S01]  /*4fa0*/  @!PT LDS RZ, [RZ] ;  /* 0x00000000fffff984 */ /* 0x000fe20000000800 */
[----:B------:R-:W-:Y:S01]  /*4fb0*/  @!PT LDS RZ, [RZ] ;  /* 0x00000000fffff984 */ /* 0x000fe20000000800 */
[----:B------:R-:W-:Y:S01]  /*4fc0*/  @!PT LDS RZ, [RZ] ;  /* 0x00000000fffff984 */ /* 0x000fe20000000800 */
[----:B------:R3:W-:Y:S06]  /*4fd0*/  MEMBAR.ALL.CTA ;  /* 0x0000000000007992 */ /* 0x0007ec0000008000 */
[----:B---3--:R-:W3:Y:S02]  /*4fe0*/  FENCE.VIEW.ASYNC.S ;  /* 0x00000000000073c6 */ /* 0x008ee40000000000 */
[----:B---3--:R-:W-:Y:S01]  /*4ff0*/  SYNCS.ARRIVE.TRANS64.RED.A1T0 RZ, [UR50], RZ ;  /* 0x000000ffffff79a7 */ /* 0x008fe20008100432 */
[----:B--2---:R-:W-:Y:S11]  /*5000*/  LOP3.LUT P0, RZ, R6, 0x1, RZ, 0xc0, !PT ;  /* 0x0000000106ff7812 */ /* 0x004ff6000780c0ff */
[----:B------:R-:W-:Y:S02]  /*5010*/  @!UPT UIADD3 URZ, UPT, UPT, URZ, URZ, URZ ;  /* 0x000000fffffff290 */ /* 0x000fe4000fffe0ff */
[----:B------:R-:W-:Y:S01]  /*5020*/  VOTEU.ANY UP3, P0 ;  /* 0x0000000000ff7886 */ /* 0x000fe20000060100 */
[----:B------:R-:W-:Y:S11]  /*5030*/  PLOP3.LUT P0, PT, PT, PT, UP3, 0x80, 0x8 ;  /* 0x000000000008781c */ /* 0x000ff60003f0f038 */
[----:B------:R-:W-:Y:S02]  /*5040*/  @!UPT UIADD3 URZ, UPT, UPT, URZ, URZ, URZ ;  /* 0x000000fffffff290 */ /* 0x000fe4000fffe0ff */
[----:B-1----:R-:W-:Y:S02]  /*5050*/  @P0 MOV R2, R4 ;  /* 0x0000000400020202 */ /* 0x002fe40000000f00 */
[----:B------:R-:W-:Y:S02]  /*5060*/  @P0 LOP3.LUT R0, R5, 0xffff, RZ, 0xc0, !PT ;  /* 0x0000ffff05000812 */ /* 0x000fe400078ec0ff */
[----:B------:R-:W-:Y:S02]  /*5070*/  @P0 R2UR UR5, R2 ;  /* 0x00000000020502ca */ /* 0x000fe400000e0000 */
[----:B------:R-:W-:Y:S11]  /*5080*/  @P0 R2UR UR4, R0 ;  /* 0x00000000000402ca */ /* 0x000ff600000e0000 */
[----:B------:R-:W-:Y:S02]  /*5090*/  @UP3 UMOV UR23, UR5 ;  /* 0x0000000500173c82 */ /* 0x000fe40008000000 */
[----:B------:R-:W-:Y:S01]  /*50a0*/  @UP3 UMOV UR15, UR4 ;  /* 0x00000004000f3c82 */ /* 0x000fe20008000000 */
[----:B------:R-:W-:Y:S05]  /*50b0*/  BRA.U !UP0, `(.L_x_90) ;  /* 0x0000000108c07547 */ /* 0x000fea000b800000 */
[----:B------:R-:W-:Y:S02]  /*50c0*/  UIMAD.WIDE.U32 UR8, UR15, UR55, URZ ;  /* 0x000000370f0872a5 */ /* 0x000fe4000f8e00ff */
[----:B------:R-:W-:Y:S02]  /*50d0*/  UP2UR UR14, UPR, URZ, 0x4 ;  /* 0x00000004ff0e7883 */ /* 0x000fe40008000000 */
[----:B------:R-:W-:Y:S02]  /*50e0*/  UISETP.NE.AND UP2, UPT, UR54, 0x1, UPT ;  /* 0x000000013600788c */ /* 0x000fe4000bf45270 */
[----:B------:R-:W-:Y:S02]  /*50f0*/  UIMAD.WIDE.U32 UR10, UR23, UR52, URZ ;  /* 0x00000034170a72a5 */ /* 0x000fe4000f8e00ff */
[----:B------:R-:W-:Y:S02]  /*5100*/  USEL UR4, UR44, UR67, !UP2 ;  /* 0x000000432c047287 */ /* 0x000fe4000d000000 */
[----:B------:R-:W-:Y:S02]  /*5110*/  UISETP.NE.AND UP0, UPT, UR31, 0x1, UPT ;  /* 0x000000011f00788c */ /* 0x000fe4000bf05270 */
[----:B------:R-:W-:Y:S02]  /*5120*/  UP2UR UR18, UPR, URZ, 0x2 ;  /* 0x00000002ff127883 */ /* 0x000fe40008000000 */
[----:B------:R-:W-:Y:S02]  /*5130*/  UISETP.NE.AND UP1, UPT, UR39, 0x1, UPT ;  /* 0x000000012700788c */ /* 0x000fe4000bf25270 */
[----:B------:R-:W-:Y:S02]  /*5140*/  UIMAD.WIDE.U32 UR12, UR4, UR40, URZ ;  /* 0x00000028040c72a5 */ /* 0x000fe4000f8e00ff */
[----:B------:R-:W-:Y:S01]  /*5150*/  USEL UR7, UR49, UR68, !UP0 ;  /* 0x0000004431077287 */ /* 0x000fe2000c000000 */
[----:B------:R-:W-:Y:S02]  /*5160*/  UMOV UR5, UR9 ;  /* 0x0000000900057c82 */ /* 0x000fe40008000000 */
[----:B------:R-:W-:Y:S02]  /*5170*/  USHF.R.U32.HI UR6, URZ, UR70, UR5 ;  /* 0x00000046ff067299 */ /* 0x000fe40008011605 */
[----:B------:R-:W-:Y:S02]  /*5180*/  UIMAD.WIDE.U32 UR16, UR7, UR40, URZ ;  /* 0x00000028071072a5 */ /* 0x000fe4000f8e00ff */
[----:B------:R-:W-:Y:S02]  /*5190*/  USEL UR6, UR15, UR6, !UP2 ;  /* 0x000000060f067287 */ /* 0x000fe4000d000000 */
[----:B------:R-:W-:Y:S01]  /*51a0*/  UISETP.NE.AND UP2, UPT, UR14, URZ, UPT ;  /* 0x000000ff0e00728c */ /* 0x000fe2000bf45270 */
[----:B------:R-:W-:Y:S01]  /*51b0*/  UMOV UR5, UR11 ;  /* 0x0000000b00057c82 */ /* 0x000fe20008000000 */
[----:B------:R-:W-:Y:S02]  /*51c0*/  UIMAD.WIDE.U32 UR10, UR6, UR40, URZ ;  /* 0x00000028060a72a5 */ /* 0x000fe4000f8e00ff */
[----:B------:R-:W-:Y:S03]  /*51d0*/  USHF.R.U32.HI UR8, URZ, UR53, UR5 ;  /* 0x00000035ff087299 */ /* 0x000fe60008011605 */
[----:B------:R-:W-:Y:S02]  /*51e0*/  UMOV UR5, UR13 ;  /* 0x0000000d00057c82 */ /* 0x000fe40008000000 */
[----:B------:R-:W-:Y:S03]  /*51f0*/  @UP1 USHF.R.U32.HI UR4, URZ, UR41, UR5 ;  /* 0x00000029ff041299 */ /* 0x000fe60008011605 */
[----:B------:R-:W-:Y:S01]  /*5200*/  UMOV UR5, UR17 ;  /* 0x0000001100057c82 */ /* 0x000fe20008000000 */
[----:B------:R-:W-:Y:S02]  /*5210*/  UIMAD UR4, UR39, UR4, URZ ;  /* 0x00000004270472a4 */ /* 0x000fe4000f8e02ff */
[----:B------:R-:W-:Y:S02]  /*5220*/  @UP1 USHF.R.U32.HI UR7, URZ, UR41, UR5 ;  /* 0x00000029ff071299 */ /* 0x000fe40008011605 */
[----:B------:R-:W-:Y:S02]  /*5230*/  USEL UR5, UR23, UR8, !UP0 ;  /* 0x0000000817057287 */ /* 0x000fe4000c000000 */
[----:B------:R-:W-:Y:S02]  /*5240*/  UIMAD UR8, UR39, UR7, URZ ;  /* 0x00000007270872a4 */ /* 0x000fe4000f8e02ff */
[----:B------:R-:W-:Y:S03]  /*5250*/  UISETP.GE.AND UP0, UPT, UR6, UR4, UPT ;  /* 0x000000040600728c */ /* 0x000fe6000bf06270 */
[----:B------:R-:W-:Y:S01]  /*5260*/  UMOV UR4, UR11 ;  /* 0x0000000b00047c82 */ /* 0x000fe20008000000 */
[----:B------:R-:W-:Y:S02]  /*5270*/  UISETP.GE.OR UP0, UPT, UR5, UR8, UP0 ;  /* 0x000000080500728c */ /* 0x000fe40008706670 */
[----:B------:R-:W-:Y:S02]  /*5280*/  USHF.R.U32.HI UR4, URZ, UR41, UR4 ;  /* 0x00000029ff047299 */ /* 0x000fe40008011604 */
[----:B------:R-:W-:Y:S02]  /*5290*/  UIMAD.WIDE.U32 UR8, UR5, UR40, URZ ;  /* 0x00000028050872a5 */ /* 0x000fe4000f8e00ff */
[----:B------:R-:W-:Y:S04]  /*52a0*/  USEL UR10, UR6, UR4, !UP1 ;  /* 0x00000004060a7287 */ /* 0x000fe8000c800000 */
[----:B------:R-:W-:Y:S01]  /*52b0*/  UIADD3 UR11, UPT, UPT, -UR10, URZ, URZ ;  /* 0x000000ff0a0b7290 */ /* 0x000fe2000fffe1ff */
[----:B------:R-:W-:Y:S02]  /*52c0*/  @!UP0 UMOV UR4, UR9 ;  /* 0x0000000900048c82 */ /* 0x000fe40008000000 */
[----:B------:R-:W-:Y:S02]  /*52d0*/  @!UP0 USHF.R.U32.HI UR4, URZ, UR41, UR4 ;  /* 0x00000029ff048299 */ /* 0x000fe40008011604 */
[----:B------:R-:W-:Y:S02]  /*52e0*/  UIMAD UR8, UR39, UR11, UR6 ;  /* 0x0000000b270872a4 */ /* 0x000fe4000f8e0206 */
[----:B------:R-:W-:Y:S02]  /*52f0*/  @!UP0 USEL UR4, UR5, UR4, !UP1 ;  /* 0x0000000405048287 */ /* 0x000fe4000c800000 */
[----:B------:R-:W-:Y:S02]  /*5300*/  UISETP.NE.AND UP1, UPT, UR18, URZ, UPT ;  /* 0x000000ff1200728c */ /* 0x000fe4000bf25270 */
[----:B------:R-:W-:Y:S02]  /*5310*/  @!UP0 UIMAD UR7, UR7, UR8, UR4 ;  /* 0x00000008070782a4 */ /* 0x000fe4000f8e0204 */
[----:B------:R-:W-:Y:S02]  /*5320*/  @!UP0 UIADD3 UR9, UPT, UPT, UR10, -UR4, URZ ;  /* 0x800000040a098290 */ /* 0x000fe4000fffe0ff */
[----:B------:R-:W-:Y:S02]  /*5330*/  UIADD3 UR8, UPT, UPT, -UR6, URZ, URZ ;  /* 0x000000ff06087290 */ /* 0x000fe4000fffe1ff */
[----:B------:R-:W-:Y:S02]  /*5340*/  UIADD3 UR4, UPT, UPT, -UR5, URZ, URZ ;  /* 0x000000ff05047290 */ /* 0x000fe4000fffe1ff */
[----:B------:R-:W-:Y:S03]  /*5350*/  @!UP0 UIMAD UR6, UR9, UR39, UR5 ;  /* 0x00000027090682a4 */ /* 0x000fe6000f8e0205 */
[----:B------:R-:W-:Y:S01]  /*5360*/  @!UP0 UMOV UR5, UR7 ;  /* 0x0000000700058c82 */ /* 0x000fe20008000000 */
[----:B------:R-:W-:Y:S02]  /*5370*/  UIMAD UR7, UR31, UR4, UR23 ;  /* 0x000000041f0772a4 */ /* 0x000fe4000f8e0217 */
[----:B------:R-:W-:Y:S02]  /*5380*/  UIMAD UR4, UR54, UR8, UR15 ;  /* 0x00000008360472a4 */ /* 0x000fe4000f8e020f */
[----:B------:R-:W-:Y:S02]  /*5390*/  UIMAD UR23, UR5, UR31, UR7 ;  /* 0x0000001f051772a4 */ /* 0x000fe4000f8e0207 */
[----:B------:R-:W-:Y:S11]  /*53a0*/  UIMAD UR15, UR6, UR54, UR4 ;  /* 0x00000036060f72a4 */ /* 0x000ff6000f8e0204 */
[----:B------:R-:W-:Y:S01]  /*53b0*/  @!UPT UIADD3 URZ, UPT, UPT, URZ, URZ, URZ ;  /* 0x000000fffffff290 */ /* 0x000fe2000fffe0ff */
.L_x_90:
[----:B------:R-:W1:Y:S01]  /*53c0*/  @!UP4 LDCU.128 UR8, c[0x0][0xc10] ;  /* 0x00018200ff08c7ac */ /* 0x000e620008000c00 */
[----:B------:R-:W-:Y:S02]  /*53d0*/  ISETP.NE.U32.AND P1, PT, RZ, UR46, PT ;  /* 0x0000002eff007c0c */ /* 0x000fe4000bf25070 */
[----:B------:R-:W-:Y:S02]  /*53e0*/  SHF.L.U32 R8, R10, 0x1f, RZ ;  /* 0x0000001f0a087819 */ /* 0x000fe400000006ff */
[----:B------:R-:W-:Y:S01]  /*53f0*/  ISETP.NE.AND.EX P1, PT, RZ, UR47, PT, P1 ;  /* 0x0000002fff007c0c */ /* 0x000fe2000bf25310 */
[----:B------:R-:W2:Y:S01]  /*5400*/  @!UP4 LDCU UR5, c[0x0][0xc0c] ;  /* 0x00018180ff05c7ac */ /* 0x000ea20008000800 */
[----:B-1----:R-:W-:Y:S07]  /*5410*/  UIMAD.WIDE.U32 UR6, UR23, UR8, URZ ;  /* 0x00000008170672a5 */ /* 0x002fee000f8e00ff */
[----:B------:R-:W-:Y:S01]  /*5420*/  @!UP4 UMOV UR4, UR7 ;  /* 0x000000070004cc82 */ /* 0x000fe20008000000 */
[----:B--2---:R-:W-:Y:S02]  /*5430*/  @!UP4 UISETP.NE.AND UP0, UPT, UR5, 0x1, UPT ;  /* 0x000000010500c88c */ /* 0x004fe4000bf05270 */
[----:B------:R-:W-:Y:S02]  /*5440*/  @!UP4 USHF.R.U32.HI UR4, URZ, UR9, UR4 ;  /* 0x00000009ff04c299 */ /* 0x000fe40008011604 */
[----:B------:R-:W-:Y:S02]  /*5450*/  UIMAD.WIDE.U32 UR6, UR15, UR11, URZ ;  /* 0x0000000b0f0672a5 */ /* 0x000fe4000f8e00ff */
[----:B------:R-:W-:Y:S02]  /*5460*/  @!UP4 USEL UR8, UR23, UR4, !UP0 ;  /* 0x000000041708c287 */ /* 0x000fe4000c000000 */
[----:B------:R-:W-:Y:S03]  /*5470*/  @!UP4 UISETP.NE.AND UP0, UPT, UR10, 0x1, UPT ;  /* 0x000000010a00c88c */ /* 0x000fe6000bf05270 */
[----:B------:R-:W-:Y:S01]  /*5480*/  @!UP4 UMOV UR6, UR7 ;  /* 0x000000070006cc82 */ /* 0x000fe20008000000 */
[----:B------:R-:W-:Y:S01]  /*5490*/  USHF.L.U32 UR7, UR19, 0x7, URZ ;  /* 0x0000000713077899 */ /* 0x000fe200080006ff */
[----:B------:R-:W1:Y:S02]  /*54a0*/  @!UP4 LDCU UR4, c[0x0][0xc20] ;  /* 0x00018400ff04c7ac */ /* 0x000e640008000800 */
[----:B-1----:R-:W-:Y:S04]  /*54b0*/  @!UP4 USHF.R.U32.HI UR6, URZ, UR4, UR6 ;  /* 0x00000004ff06c299 */ /* 0x002fe80008011606 */
[----:B------:R-:W-:Y:S04]  /*54c0*/  @!UP4 USEL UR6, UR15, UR6, !UP0 ;  /* 0x000000060f06c287 */ /* 0x000fe8000c000000 */
[----:B------:R-:W-:Y:S02]  /*54d0*/  @!UP4 UIADD3 UR4, UPT, UPT, -UR8, UR6, URZ ;  /* 0x000000060804c290 */ /* 0x000fe4000fffe1ff */
[----:B------:R-:W-:Y:S02]  /*54e0*/  @!UP4 UIADD3 UR6, UPT, UPT, UR8, -UR6, URZ ;  /* 0x800000060806c290 */ /* 0x000fe4000fffe0ff */
[----:B------:R-:W-:Y:S02]  /*54f0*/  @!UP4 UIMAD UR23, UR4, UR5, UR23 ;  /* 0x000000050417c2a4 */ /* 0x000fe4000f8e0217 */
[----:B------:R-:W-:Y:S01]  /*5500*/  @!UP4 UIMAD UR15, UR6, UR10, UR15 ;  /* 0x0000000a060fc2a4 */ /* 0x000fe2000f8e020f */
[----:B------:R-:W-:Y:S11]  /*5510*/  BRA.U UP2, `(.L_x_91) ;  /* 0x0000000102107547 */ /* 0x000ff6000b800000 */
[----:B------:R-:W-:Y:S04]  /*5520*/  MOV R2, UR69 ;  /* 0x0000004500027c02 */ /* 0x000fe80008000f00 */
[----:B------:R-:W-:Y:S04]  /*5530*/  SHF.L.U32 R2, R2, 0x1f, RZ ;  /* 0x0000001f02027819 */ /* 0x000fe800000006ff */
[----:B------:R-:W1:Y:S02]  /*5540*/  SYNCS.PHASECHK.TRANS64.TRYWAIT P2, [UR42+0x118], R2 ;  /* 0x00011802ff0075a7 */ /* 0x000e64000804112a */
[----:B-1----:R-:W-:Y:S05]  /*5550*/  @!P2 BRA `(.L_x_92) ;  /* 0x0000004c00e4a947 */ /* 0x002fea0003800000 */
.L_x_91:
[----:B------:R-:W-:Y:S05]  /*5560*/  BRA.U !UP5, `(.L_x_93) ;  /* 0x000000010d387547 */ /* 0x000fea000b800000 */
[----:B------:R-:W-:Y:S01]  /*5570*/  UPLOP3.LUT UP1, UPT, UPT, UPT, UP6, 0x80, 0x8 ;  /* 0x000000000008789c */ /* 0x000fe20003f2f060 */
[----:B-1----:R-:W-:Y:S01]  /*5580*/  HFMA2 R0, -RZ, RZ, 0, 5.9604644775390625e-08 ;  /* 0x00000001ff007431 */ /* 0x002fe200000001ff */
[----:B------:R-:W1:Y:S01]  /*5590*/  LDCU.64 UR8, c[0x0][0x358] ;  /* 0x00006b00ff0877ac */ /* 0x000e620008000a00 */
[----:B------:R-:W-:Y:S03]  /*55a0*/  IMAD.MOV.U32 R45, RZ, RZ, 0x1 ;  /* 0x00000001ff2d7424 */ /* 0x000fe600078e00ff */
[----:B------:R-:W-:Y:S05]  /*55b0*/  PLOP3.LUT P2, PT, PT, PT, UP1, 0x80, 0x8 ;  /* 0x000000000008781c */ /* 0x000fea0003f4f018 */
[----:B------:R-:W2:Y:S01]  /*55c0*/  @UP1 LDCU.64 UR4, c[0x0][0x988] ;  /* 0x00013100ff0417ac */ /* 0x000ea20008000a00 */
[----:B------:R-:W-:Y:S07]  /*55d0*/  @UP1 UIMAD UR6, UR48, UR46, URZ ;  /* 0x0000002e300612a4 */ /* 0x000fee000f8e02ff */
[----:B------:R-:W-:Y:S01]  /*55e0*/  @!P2 PRMT R45, R0, 0x7610, R45 ;  /* 0x00007610002da816 */ /* 0x000fe2000000002d */
[----:B--2---:R-:W-:Y:S06]  /*55f0*/  @UP1 UIMAD.WIDE UR4, UR6, 0x4, UR4 ;  /* 0x00000004060418a5 */ /* 0x004fec000f8e0204 */
[----:B------:R-:W-:Y:S01]  /*5600*/  IMAD.U32 R14, RZ, RZ, UR4 ;  /* 0x00000004ff0e7e24 */ /* 0x000fe2000f8e00ff */
[----:B------:R-:W-:Y:S04]  /*5610*/  MOV R15, UR5 ;  /* 0x00000005000f7c02 */ /* 0x000fe80008000f00 */
[----:B------:R-:W2:Y:S01]  /*5620*/  @!UP1 LDCU UR4, c[0x0][0x980] ;  /* 0x00013000ff0497ac */ /* 0x000ea20008000800 */
[----:B-1---5:R3:W5:Y:S02]  /*5630*/  @P2 LDG.E R27, desc[UR8][R14.64] ;  /* 0x000000080e1b2981 */ /* 0x022764000c1e1900 */
[----:B--23--:R-:W-:Y:S07]  /*5640*/  @!P2 IMAD.U32 R27, RZ, RZ, UR4 ;  /* 0x00000004ff1bae24 */ /* 0x00cfee000f8e00ff */
.L_x_93:
[----:B-----5:R-:W-:Y:S01]  /*5650*/  @!P1 FSETP.EQ.AND P3, PT, R27, RZ, PT ;  /* 0x000000ff1b00920b */ /* 0x020fe20003f62000 */
[----:B------:R-:W-:Y:S01]  /*5660*/  @!UPT UIADD3 URZ, UPT, UPT, URZ, URZ, URZ ;  /* 0x000000fffffff290 */ /* 0x000fe2000fffe0ff */
[----:B------:R-:W-:Y:S11]  /*5670*/  @!P1 BRA `(.L_x_94) ;  /* 0x0000000000149947 */ /* 0x000ff60003800000 */
[----:B------:R-:W-:Y:S02]  /*5680*/  LOP3.LUT P1, RZ, R45, 0xff, RZ, 0xc0, !PT ;  /* 0x000000ff2dff7812 */ /* 0x000fe4000782c0ff */
[----:B------:R-:W-:Y:S04]  /*5690*/  PLOP3.LUT P3, PT, PT, PT, UP1, 0x80, 0x8 ;  /* 0x000000000008781c */ /* 0x000fe80003f6f018 */
[----:B------:R-:W-:Y:S07]  /*56a0*/  PLOP3.LUT P3, PT, P3, PT, PT, 0x8, 0x80 ;  /* 0x000000000080781c */ /* 0x000fee0001f6e170 */
[----:B------:R-:W-:Y:S11]  /*56b0*/  @P1 FSETP.EQ.AND P3, PT, R27, RZ, PT ;  /* 0x000000ff1b00120b */ /* 0x000ff60003f62000 */
[----:B------:R-:W-:Y:S02]  /*56c0*/  @!UPT UIADD3 URZ, UPT, UPT, URZ, URZ, URZ ;  /* 0x000000fffffff290 */ /* 0x000fe4000fffe0ff */
.L_x_94:
[----:B------:R-:W-:Y:S01]  /*56d0*/  USHF.L.U32 UR11, UR45, 0x6, URZ ;  /* 0x000000062d0b7899 */ /* 0x000fe200080006ff */
[----:B------:R-:W2:Y:S01]  /*56e0*/  SYNCS.PHASECHK.TRANS64.TRYWAIT P1, [UR42+0xf0], R8 ;  /* 0x0000f008ff0075a7 */ /* 0x000ea2000802112a */
[----:B------:R-:W-:Y:S02]  /*56f0*/  UISETP.NE.AND UP0, UPT, UR56, 0x1, UPT ;  /* 0x000000013800788c */ /* 0x000fe4000bf05270 */
[----:B------:R-:W-:Y:S01]  /*5700*/  UIMAD.WIDE.U32 UR4, UR11, UR57, URZ ;  /* 0x000000390b0472a5 */ /* 0x000fe2000f8e00ff */
[----:B------:R-:W-:Y:S04]  /*5710*/  ELECT P2, URZ, PT ;  /* 0x0000000000ff782f */ /* 0x000fe80003840000 */
[----:B------:R-:W-:Y:S02]  /*5720*/  PLOP3.LUT P2, PT, P3, P2, PT, 0xf2, 0x2f ;  /* 0x00000000002f781c */ /* 0x000fe40001f45e72 */
[----:B------:R-:W-:Y:S02]  /*5730*/  UMOV UR4, UR5 ;  /* 0x0000000500047c82 */ /* 0x000fe40008000000 */
[----:B------:R-:W-:Y:S04]  /*5740*/  USHF.R.U32.HI UR4, URZ, UR58, UR4 ;  /* 0x0000003aff047299 */ /* 0x000fe80008011604 */
[----:B------:R-:W-:Y:S02]  /*5750*/  USEL UR12, UR11, UR4, !UP0 ;  /* 0x000000040b0c7287 */ /* 0x000fe4000c000000 */
[----:B------:R-:W-:Y:S02]  /*5760*/  UISETP.NE.AND UP0, UPT, UR59, 0x1, UPT ;  /* 0x000000013b00788c */ /* 0x000fe4000bf05270 */
[----:B------:R-:W-:Y:S02]  /*5770*/  UIMAD.WIDE.U32 UR4, UR12, UR60, URZ ;  /* 0x0000003c0c0472a5 */ /* 0x000fe4000f8e00ff */
[----:B------:R-:W-:Y:S01]  /*5780*/  UIADD3 UR6, UPT, UPT, -UR12, URZ, URZ ;  /* 0x000000ff0c067290 */ /* 0x000fe2000fffe1ff */
[----:B-1----:R-:W-:Y:S03]  /*5790*/  @!P2 IMAD.MOV.U32 R0, RZ, 0x20, RZ ;  /* 0x00000020ff00a824 */ /* 0x002fe600078e00ff */
[----:B------:R-:W-:Y:S01]  /*57a0*/  UIMAD UR11, UR56, UR6, UR11 ;  /* 0x00000006380b72a4 */ /* 0x000fe2000f8e020b */
[----:B------:R-:W-:Y:S01]  /*57b0*/  @!P2 IMAD.MOV.U32 R0, RZ, 0x400, R0 ;  /* 0x00000400ff00a824 */ /* 0x000fe200078e0000 */
[----:B------:R-:W-:Y:S02]  /*57c0*/  UMOV UR4, UR5 ;  /* 0x0000000500047c82 */ /* 0x000fe40008000000 */
[----:B------:R-:W-:Y:S04]  /*57d0*/  USHF.R.U32.HI UR4, URZ, UR61, UR4 ;  /* 0x0000003dff047299 */ /* 0x000fe80008011604 */
[----:B------:R-:W-:Y:S02]  /*57e0*/  USEL UR13, UR12, UR4, !UP0 ;  /* 0x000000040c0d7287 */ /* 0x000fe4000c000000 */
[----:B------:R-:W-:Y:S02]  /*57f0*/  UISETP.NE.AND UP0, UPT, UR62, 0x1, UPT ;  /* 0x000000013e00788c */ /* 0x000fe4000bf05270 */
[----:B------:R-:W-:Y:S07]  /*5800*/  UIMAD.WIDE.U32 UR4, UR13, UR63, URZ ;  /* 0x0000003f0d0472a5 */ /* 0x000fee000f8e00ff */
[----:B------:R-:W-:Y:S02]  /*5810*/  UMOV UR4, UR5 ;  /* 0x0000000500047c82 */ /* 0x000fe40008000000 */
[----:B------:R-:W-:Y:S04]  /*5820*/  USHF.R.U32.HI UR4, URZ, UR71, UR4 ;  /* 0x00000047ff047299 */ /* 0x000fe80008011604 */
[----:B------:R-:W-:Y:S02]  /*5830*/  USEL UR14, UR13, UR4, !UP0 ;  /* 0x000000040d0e7287 */ /* 0x000fe4000c000000 */
[----:B------:R-:W-:Y:S02]  /*5840*/  UIADD3 UR4, UPT, UPT, -UR13, URZ, URZ ;  /* 0x000000ff0d047290 */ /* 0x000fe4000fffe1ff */
[----:B------:R-:W-:Y:S02]  /*5850*/  UIADD3 UR5, UPT, UPT, -UR14, URZ, URZ ;  /* 0x000000ff0e057290 */ /* 0x000fe4000fffe1ff */
[----:B------:R-:W-:Y:S02]  /*5860*/  UIMAD UR12, UR59, UR4, UR12 ;  /* 0x000000043b0c72a4 */ /* 0x000fe4000f8e020c */
[----:B------:R-:W-:Y:S01]  /*5870*/  UIMAD UR13, UR62, UR5, UR13 ;  /* 0x000000053e0d72a4 */ /* 0x000fe2000f8e020d */
[----:B--2---:R-:W-:Y:S11]  /*5880*/  @!P1 BRA `(.L_x_95) ;  /* 0x0000004c00309947 */ /* 0x004ff60003800000 */
.L_x_199:
[----:B-1----:R-:W-:Y:S01]  /*5890*/  @!P2 IADD3 R2, P1, PT, R12, 0x680, RZ ;  /* 0x000006800c02a810 */ /* 0x002fe20007f3e0ff */
[----:B------:R-:W-:Y:S01]  /*58a0*/  VOTEU.ALL UP0, P2 ;  /* 0x0000000000ff7886 */ /* 0x000fe20001000000 */
[----:B------:R-:W-:Y:S02]  /*58b0*/  @!P2 R2UR UR6, R0 ;  /* 0x000000000006a2ca */ /* 0x000fe400000e0000 */
[----:B------:R-:W-:Y:S01]  /*58c0*/  @!P2 R2UR UR5, R2 ;  /* 0x000000000205a2ca */ /* 0x000fe200000e0000 */
[----:B------:R-:W-:Y:S01]  /*58d0*/  @!P2 IMAD.X R0, RZ, RZ, R13, P1 ;  /* 0x000000ffff00a224 */ /* 0x000fe200008e060d */
[----:B------:R-:W-:Y:S02]  /*58e0*/  @!UP0 UIADD3 UR8, UPT, UPT, UR42, 0x200, URZ ;  /* 0x000002002a088890 */ /* 0x000fe4000fffe0ff */
[----:B------:R-:W-:Y:S02]  /*58f0*/  @!UP0 UIADD3 UR17, UPT, UPT, UR42, 0xa00, URZ ;  /* 0x00000a002a118890 */ /* 0x000fe4000fffe0ff */
[----:B------:R-:W-:Y:S01]  /*5900*/  @!P2 R2UR UR4, R0 ;  /* 0x000000000004a2ca */ /* 0x000fe200000e0000 */
[----:B------:R-:W-:Y:S01]  /*5910*/  @!UP0 UIADD3 UR16, UPT, UPT, UR7, 0x40, URZ ;  /* 0x0000004007108890 */ /* 0x000fe2000fffe0ff */
[----:B------:R-:W-:Y:S03]  /*5920*/  @!P2 IMAD.MOV.U32 R0, RZ, RZ, 0x1000 ;  /* 0x00001000ff00a424 */ /* 0x000fe600078e00ff */
[----:B------:R-:W-:Y:S02]  /*5930*/  @!UP0 UPRMT UR6, UR6, 0x5410, URZ ;  /* 0x0000541006068896 */ /* 0x000fe400080000ff */
[----:B------:R-:W-:Y:S01]  /*5940*/  IMAD.U32 R14, RZ, RZ, UR5 ;  /* 0x00000005ff0e7e24 */ /* 0x000fe2000f8e00ff */
[----:B------:R-:W-:Y:S05]  /*5950*/  VOTEU.ALL UP0, P2 ;  /* 0x0000000000ff7886 */ /* 0x000fea0001000000 */
[----:B------:R-:W-:Y:S01]  /*5960*/  IMAD.U32 R15, RZ, RZ, UR4 ;  /* 0x00000004ff0f7e24 */ /* 0x000fe2000f8e00ff */
[----:B------:R-:W-:Y:S01]  /*5970*/  @!P2 R2UR UR4, R14 ;  /* 0x000000000e04a2ca */ /* 0x000fe200000e0000 */
[----:B------:R-:W-:Y:S01]  /*5980*/  @!UP0 UMOV UR9, UR43 ;  /* 0x0000002b00098c82 */ /* 0x000fe20008000000 */
[----:B------:R-:W-:Y:S02]  /*5990*/  @!UP0 UMOV UR10, UR7 ;  /* 0x00000007000a8c82 */ /* 0x000fe40008000000 */
[----:B------:R-:W-:Y:S11]  /*59a0*/  @!P2 R2UR UR5, R15 ;  /* 0x000000000f05a2ca */ /* 0x000ff600000e0000 */
[----:B------:R-:W-:Y:S02]  /*59b0*/  @!UPT UIADD3 URZ, UPT, UPT, URZ, URZ, URZ ;  /* 0x000000fffffff290 */ /* 0x000fe4000fffe0ff */
[----:B------:R1:W-:Y:S01]  /*59c0*/  @!UP0 UTMALDG.5D.IM2COL [UR8], [UR4], UR6 ;  /* 0x00000008040083b4 */ /* 0x0003e20008060006 */
[----:B------:R-:W-:Y:S05]  /*59d0*/  VOTEU.ALL UP0, P2 ;  /* 0x0000000000ff7886 */ /* 0x000fea0001000000 */
[----:B-1----:R-:W-:Y:S01]  /*59e0*/  @!UP0 UMOV UR8, UR17 ;  /* 0x0000001100088c82 */ /* 0x002fe20008000000 */
[----:B------:R-:W-:Y:S01]  /*59f0*/  @!UP0 UMOV UR9, UR43 ;  /* 0x0000002b00098c82 */ /* 0x000fe20008000000 */
[----:B------:R-:W-:Y:S02]  /*5a00*/  @!UP0 UMOV UR10, UR16 ;  /* 0x00000010000a8c82 */ /* 0x000fe40008000000 */
[----:B------:R1:W-:Y:S01]  /*5a10*/  @!UP0 UTMALDG.5D.IM2COL [UR8], [UR4], UR6 ;  /* 0x00000008040083b4 */ /* 0x0003e20008060006 */
[----:B------:R2:W-:Y:S01]  /*5a20*/  @!P2 SYNCS.ARRIVE.TRANS64.RED.A0TR RZ, [UR42+0xd0], R0 ;  /* 0x0000d000ffffa9a7 */ /* 0x0005e2000830042a */
[----:B------:R-:W-:Y:S01]  /*5a30*/  SYNCS.ARRIVE.TRANS64.RED.A1T0 RZ, [UR66], RZ ;  /* 0x000000ffffff79a7 */ /* 0x000fe20008100442 */
[----:B--2---:R-:W-:Y:S01]  /*5a40*/  @!P2 IMAD.MOV.U32 R0, RZ, 0x20, RZ ;  /* 0x00000020ff00a824 */ /* 0x004fe200078e00ff */
[----:B------:R-:W2:Y:S03]  /*5a50*/  SYNCS.PHASECHK.TRANS64.TRYWAIT P1, [UR42+0xf8], R8 ;  /* 0x0000f808ff0075a7 */ /* 0x000ea6000802112a */
[----:B------:R-:W-:Y:S01]  /*5a60*/  @!P2 IMAD.MOV.U32 R0, RZ, 0x400, R0 ;  /* 0x00000400ff00a824 */ /* 0x000fe200078e0000 */
[----:B-12---:R-:W-:Y:S06]  /*5a70*/  @!P1 BRA `(.L_x_96) ;  /* 0x0000004800cc9947 */ /* 0x006fec0003800000 */
.L_x_201:
[----:B------:R-:W-:Y:S01]  /*5a80*/  @!P2 R2UR UR4, R0 ;  /* 0x000000000004a2ca */ /* 0x000fe200000e0000 */
[----:B------:R-:W-:Y:S01]  /*5a90*/  VOTEU.ALL UP0, P2 ;  /* 0x0000000000ff7886 */ /* 0x000fe20001000000 */
[----:B-1----:R-:W-:Y:S01]  /*5aa0*/  @!P2 IADD3 R2, P1, PT, R12, 0x680, RZ ;  /* 0x000006800c02a810 */ /* 0x002fe20007f3e0ff */
[----:B------:R-:W-:Y:S01]  /*5ab0*/  UMOV UR35, UR11 ;  /* 0x0000000b00237c82 */ /* 0x000fe20008000000 */
[----:B------:R-:W-:Y:S01]  /*5ac0*/  UMOV UR36, UR12 ;  /* 0x0000000c00247c82 */ /* 0x000fe20008000000 */
[----:B------:R-:W-:Y:S01]  /*5ad0*/  UMOV UR37, UR13 ;  /* 0x0000000d00257c82 */ /* 0x000fe20008000000 */
[----:B------:R-:W-:Y:S01]  /*5ae0*/  @!P2 R2UR UR5, R2 ;  /* 0x000000000205a2ca */ /* 0x000fe200000e0000 */
[----:B------:R-:W-:Y:S01]  /*5af0*/  @!P2 IMAD.X R0, RZ, RZ, R13, P1 ;  /* 0x000000ffff00a224 */ /* 0x000fe200008e060d */
[----:B------:R-:W-:Y:S02]  /*5b00*/  @!UP0 UIADD3 UR34, UPT, UPT, UR7, 0x10, URZ ;  /* 0x0000001007228890 */ /* 0x000fe4000fffe0ff */
[----:B------:R-:W-:Y:S02]  /*5b10*/  @!UP0 UIADD3 UR32, UPT, UPT, UR42, 0x1200, URZ ;  /* 0x000012002a208890 */ /* 0x000fe4000fffe0ff */
[----:B------:R-:W-:Y:S02]  /*5b20*/  @!UP0 UIADD3 UR10, UPT, UPT, UR7, 0x50, URZ ;  /* 0x00000050070a8890 */ /* 0x000fe4000fffe0ff */
[----:B------:R-:W-:Y:S01]  /*5b30*/  @!UP0 UPRMT UR6, UR4, 0x5410, URZ ;  /* 0x0000541004068896 */ /* 0x000fe200080000ff */
[----:B------:R-:W-:Y:S01]  /*5b40*/  @!P2 R2UR UR4, R0 ;  /* 0x000000000004a2ca */ /* 0x000fe200000e0000 */
[----:B------:R-:W-:Y:S01]  /*5b50*/  @!UP0 UIADD3 UR8, UPT, UPT, UR42, 0x1a00, URZ ;  /* 0x00001a002a088890 */ /* 0x000fe2000fffe0ff */
[----:B------:R-:W-:Y:S01]  /*5b60*/  @!P2 IMAD.MOV.U32 R0, RZ, RZ, 0x1000 ;  /* 0x00001000ff00a424 */ /* 0x000fe200078e00ff */
[----:B------:R-:W-:Y:S01]  /*5b70*/  VOTEU.ALL UP0, P2 ;  /* 0x0000000000ff7886 */ /* 0x000fe20001000000 */
[----:B------:R-:W-:Y:S01]  /*5b80*/  IMAD.U32 R14, RZ, RZ, UR5 ;  /* 0x00000005ff0e7e24 */ /* 0x000fe2000f8e00ff */
[----:B------:R-:W-:Y:S01]  /*5b90*/  UMOV UR38, UR14 ;  /* 0x0000000e00267c82 */ /* 0x000fe20008000000 */
[----:B------:R-:W-:Y:S07]  /*5ba0*/  UMOV UR9, UR33 ;  /* 0x0000002100097c82 */ /* 0x000fee0008000000 */
[----:B------:R-:W-:Y:S01]  /*5bb0*/  IMAD.U32 R15, RZ, RZ, UR4 ;  /* 0x00000004ff0f7e24 */ /* 0x000fe2000f8e00ff */
[----:B------:R-:W-:Y:S04]  /*5bc0*/  @!P2 R2UR UR4, R14 ;  /* 0x000000000e04a2ca */ /* 0x000fe800000e0000 */
[----:B------:R-:W-:Y:S11]  /*5bd0*/  @!P2 R2UR UR5, R15 ;  /* 0x000000000f05a2ca */ /* 0x000ff600000e0000 */
[----:B------:R-:W-:Y:S02]  /*5be0*/  @!UPT UIADD3 URZ, UPT, UPT, URZ, URZ, URZ ;  /* 0x000000fffffff290 */ /* 0x000fe4000fffe0ff */
[----:B------:R1:W-:Y:S01]  /*5bf0*/  @!UP0 UTMALDG.5D.IM2COL [UR32], [UR4], UR6 ;  /* 0x00000020040083b4 */ /* 0x0003e20008060006 */
[----:B------:R-:W-:Y:S05]  /*5c00*/  VOTEU.ALL UP0, P2 ;  /* 0x0000000000ff7886 */ /* 0x000fea0001000000 */
[----:B------:R1:W-:Y:S01]  /*5c10*/  @!UP0 UTMALDG.5D.IM2COL [UR8], [UR4], UR6 ;  /* 0x00000008040083b4 */ /* 0x0003e20008060006 */
[----:B------:R2:W-:Y:S01]  /*5c20*/  @!P2 SYNCS.ARRIVE.TRANS64.RED.A0TR RZ, [UR42+0xd8], R0 ;  /* 0x0000d800ffffa9a7 */ /* 0x0005e2000830042a */
[----:B------:R-:W-:Y:S01]  /*5c30*/  SYNCS.ARRIVE.TRANS64.RED.A1T0 RZ, [UR65], RZ ;  /* 0x000000ffffff79a7 */ /* 0x000fe20008100441 */
[----:B--2---:R-:W-:Y:S01]  /*5c40*/  @!P2 IMAD.MOV.U32 R0, RZ, 0x20, RZ ;  /* 0x00000020ff00a824 */ /* 0x004fe200078e00ff */
[----:B------:R-:W2:Y:S03]  /*5c50*/  SYNCS.PHASECHK.TRANS64.TRYWAIT P1, [UR42+0x100], R8 ;  /* 0x00010008ff0075a7 */ /* 0x000ea6000802112a */
[----:B------:R-:W-:Y:S01]  /*5c60*/  @!P2 IMAD.MOV.U32 R0, RZ, 0x400, R0 ;  /* 0x00000400ff00a824 */ /* 0x000fe200078e0000 */
[----:B-12---:R-:W-:Y:S06]  /*5c70*/  @!P1 BRA `(.L_x_97) ;  /* 0x0000004800649947 */ /* 0x006fec0003800000 */
.L_x_203:
        /* <DEDUP_REMOVED lines=8> */
[----:B------:R-:W-:Y:S01]  /*5d00*/  @!UP0 UIADD3 UR26, UPT, UPT, UR7, 0x20, URZ ;  /* 0x00000020071a8890 */ /* 0x000fe2000fffe0ff */
[----:B------:R-:W-:Y:S01]  /*5d10*/  @P0 SHF.R.U32.HI R4, RZ, 0x10, R5 ;  /* 0x00000010ff040819 */ /* 0x000fe20000011605 */
[----:B------:R-:W-:Y:S02]  /*5d20*/  @!UP0 UIADD3 UR24, UPT, UPT, UR42, 0x2200, URZ ;  /* 0x000022002a188890 */ /* 0x000fe4000fffe0ff */
[----:B------:R-:W-:Y:S01]  /*5d30*/  @!UP0 UIADD3 UR10, UPT, UPT, UR7, 0x60, URZ ;  /* 0x00000060070a8890 */ /* 0x000fe2000fffe0ff */
[----:B------:R-:W-:Y:S01]  /*5d40*/  @P0 R2UR UR48, R4 ;  /* 0x00000000043002ca */ /* 0x000fe200000e0000 */
        /* <DEDUP_REMOVED lines=17> */
[----:B------:R-:W2:Y:S02]  /*5e60*/  SYNCS.PHASECHK.TRANS64.TRYWAIT P1, [UR42+0x108], R8 ;  /* 0x00010808ff0075a7 */ /* 0x000ea4000802112a */
[----:B-12---:R-:W-:Y:S05]  /*5e70*/  @!P1 BRA `(.L_x_98) ;  /* 0x0000004400fc9947 */ /* 0x006fea0003800000 */
.L_x_205:
[----:B------:R-:W-:Y:S01]  /*5e80*/  UPLOP3.LUT UP2, UPT, UPT, UPT, UPT, 0x80, 0x8 ;  /* 0x000000000008789c */ /* 0x000fe20003f4f070 */
[----:B-1----:R-:W-:Y:S01]  /*5e90*/  @!P2 IMAD.MOV.U32 R0, RZ, 0x20, RZ ;  /* 0x00000020ff00a824 */ /* 0x002fe200078e00ff */
[----:B------:R-:W-:Y:S01]  /*5ea0*/  @!P2 IADD3 R2, P0, PT, R12, 0x680, RZ ;  /* 0x000006800c02a810 */ /* 0x000fe20007f1e0ff */
[----:B------:R-:W-:Y:S01]  /*5eb0*/  UMOV UR19, UR11 ;  /* 0x0000000b00137c82 */ /* 0x000fe20008000000 */
[----:B------:R-:W-:Y:S01]  /*5ec0*/  VOTEU.ALL UP0, P2 ;  /* 0x0000000000ff7886 */ /* 0x000fe20001000000 */
[----:B------:R-:W-:Y:S01]  /*5ed0*/  @!P2 IMAD.MOV.U32 R0, RZ, 0x400, R0 ;  /* 0x00000400ff00a824 */ /* 0x000fe200078e0000 */
[----:B------:R-:W-:Y:S01]  /*5ee0*/  @!P2 R2UR UR5, R2 ;  /* 0x000000000205a2ca */ /* 0x000fe200000e0000 */
[----:B------:R-:W-:Y:S01]  /*5ef0*/  UMOV UR20, UR12 ;  /* 0x0000000c00147c82 */ /* 0x000fe20008000000 */
[----:B------:R-:W-:Y:S01]  /*5f00*/  UMOV UR21, UR13 ;  /* 0x0000000d00157c82 */ /* 0x000fe20008000000 */
[----:B------:R-:W-:Y:S01]  /*5f10*/  @!UP0 UIADD3 UR18, UPT, UPT, UR7, 0x30, URZ ;  /* 0x0000003007128890 */ /* 0x000fe2000fffe0ff */
[----:B------:R-:W-:Y:S01]  /*5f20*/  @!P2 R2UR UR4, R0 ;  /* 0x000000000004a2ca */ /* 0x000fe200000e0000 */
[----:B------:R-:W-:Y:S01]  /*5f30*/  @!P2 IMAD.X R0, RZ, RZ, R13, P0 ;  /* 0x000000ffff00a224 */ /* 0x000fe200000e060d */
[----:B------:R-:W-:Y:S01]  /*5f40*/  @!UP0 UIADD3 UR16, UPT, UPT, UR42, 0x3200, URZ ;  /* 0x000032002a108890 */ /* 0x000fe2000fffe0ff */
[----:B------:R-:W-:Y:S01]  /*5f50*/  R2UR UR26, R47 ;  /* 0x000000002f1a72ca */ /* 0x000fe200000e0000 */
[----:B------:R-:W-:Y:S01]  /*5f60*/  @!UP0 UIADD3 UR17, UPT, UPT, UR42, 0xe8, URZ ;  /* 0x000000e82a118890 */ /* 0x000fe2000fffe0ff */
[----:B------:R-:W-:Y:S01]  /*5f70*/  R2UR UR24, R48 ;  /* 0x00000000301872ca */ /* 0x000fe200000e0000 */
[----:B------:R-:W-:Y:S01]  /*5f80*/  @!UP0 UIADD3 UR10, UPT, UPT, UR7, 0x70, URZ ;  /* 0x00000070070a8890 */ /* 0x000fe2000fffe0ff */
[----:B------:R-:W-:Y:S01]  /*5f90*/  LOP3.LUT R10, R10, 0x1, RZ, 0x3c, !PT ;  /* 0x000000010a0a7812 */ /* 0x000fe200078e3cff */
[----:B------:R-:W-:Y:S01]  /*5fa0*/  @!UP0 UIADD3 UR8, UPT, UPT, UR42, 0x3a00, URZ ;  /* 0x00003a002a088890 */ /* 0x000fe2000fffe0ff */
[----:B------:R-:W-:Y:S01]  /*5fb0*/  IMAD.U32 R4, RZ, RZ, UR5 ;  /* 0x00000005ff047e24 */ /* 0x000fe2000f8e00ff */
[----:B------:R-:W-:Y:S01]  /*5fc0*/  UMOV UR22, UR14 ;  /* 0x0000000e00167c82 */ /* 0x000fe20008000000 */
[----:B------:R-:W-:Y:S01]  /*5fd0*/  UMOV UR9, UR17 ;  /* 0x0000001100097c82 */ /* 0x000fe20008000000 */
[----:B------:R-:W-:Y:S01]  /*5fe0*/  LOP3.LUT R9, R9, 0x1, RZ, 0x3c, !PT ;  /* 0x0000000109097812 */ /* 0x000fe200078e3cff */
[----:B------:R-:W-:Y:S01]  /*5ff0*/  @!UP0 UPRMT UR6, UR4, 0x5410, URZ ;  /* 0x0000541004068896 */ /* 0x000fe200080000ff */
[----:B------:R-:W-:Y:S01]  /*6000*/  @!P2 R2UR UR4, R0 ;  /* 0x000000000004a2ca */ /* 0x000fe200000e0000 */
[----:B------:R-:W-:Y:S03]  /*6010*/  VOTEU.ALL UP0, P2 ;  /* 0x0000000000ff7886 */ /* 0x000fe60001000000 */
[----:B------:R-:W-:Y:S09]  /*6020*/  UIADD3 UR45, UPT, UPT, UR23, UR24, URZ ;  /* 0x00000018172d7290 */ /* 0x000ff2000fffe0ff */
        /* <DEDUP_REMOVED lines=9> */
[----:B-1----:R-:W-:Y:S01]  /*60c0*/  UIADD3 UR19, UPT, UPT, UR15, UR26, URZ ;  /* 0x0000001a0f137290 */ /* 0x002fe2000fffe0ff */
[----:B------:R-:W-:Y:S11]  /*60d0*/  BRA.U UP3, `(.L_x_99) ;  /* 0xffffffed03987547 */ /* 0x000ff6000b83ffff */
[----:B------:R-:W-:-:S04]  /*60e0*/  SHF.L.U32 R2, R10, 0x1f, RZ ;  /* 0x0000001f0a027819 */ /* 0x000fc800000006ff */
[----:B------:R-:W1:Y:S02]  /*60f0*/  SYNCS.PHASECHK.TRANS64.TRYWAIT P0, [UR42+0xf0], R2 ;  /* 0x0000f002ff0075a7 */ /* 0x000e64000800112a */
[----:B-1----:R-:W-:Y:S05]  /*6100*/  @!P0 BRA `(.L_x_100) ;  /* 0x0000004400708947 */ /* 0x002fea0003800000 */
.L_x_207:
[----:B------:R-:W3:Y:S02]  /*6110*/  SYNCS.PHASECHK.TRANS64.TRYWAIT P0, [UR42+0xf8], R2 ;  /* 0x0000f802ff0075a7 */ /* 0x000ee4000800112a */
[----:B---3--:R-:W-:Y:S05]  /*6120*/  @!P0 BRA `(.L_x_101) ;  /* 0x0000004400808947 */ /* 0x008fea0003800000 */
.L_x_209:
[----:B------:R-:W3:Y:S02]  /*6130*/  SYNCS.PHASECHK.TRANS64.TRYWAIT P0, [UR42+0x100], R2 ;  /* 0x00010002ff0075a7 */ /* 0x000ee4000800112a */
[----:B---3--:R-:W-:Y:S05]  /*6140*/  @!P0 BRA `(.L_x_102) ;  /* 0x0000004400908947 */ /* 0x008fea0003800000 */
.L_x_211:
[----:B-1----:R-:W-:-:S07]  /*6150*/  MOV R0, UR42 ;  /* 0x0000002a00007c02 */ /* 0x002fce0008000f00 */
.L_x_103:
[----:B-1----:R-:W-:-:S04]  /*6160*/  SHF.L.U32 R2, R10, 0x1f, RZ ;  /* 0x0000001f0a027819 */ /* 0x002fc800000006ff */
[----:B------:R1:W3:Y:S03]  /*6170*/  SYNCS.PHASECHK.TRANS64.TRYWAIT P0, [R0+URZ+0x108], R2 ;  /* 0x00010802000075a7 */ /* 0x0002e600080011ff */
[----:B---3--:R-:W-:Y:S05]  /*6180*/  @!P0 NANOSLEEP.SYNCS 0x989680 ;  /* 0x009896800000895d */ /* 0x008fea0003900000 */
[----:B------:R-:W3:Y:S02]  /*6190*/  @!P0 SYNCS.PHASECHK.TRANS64 P0, [R0+URZ+0x108], R2 ;  /* 0x00010802000085a7 */ /* 0x000ee400080010ff */
[----:B--23--:R-:W-:Y:S05]  /*61a0*/  @P0 EXIT ;  /* 0x000000000000094d */ /* 0x00cfea0003800000 */
[----:B------:R-:W-:Y:S05]  /*61b0*/  BRA `(.L_x_103) ;  /* 0xfffffffc00e87947 */ /* 0x000fea000383ffff */
.L_x_88:
[----:B------:R-:W-:-:S06]  /*61c0*/  UISETP.GE.AND UP0, UPT, UR18, 0x4, UPT ;  /* 0x000000041200788c */ /* 0x000fcc000bf06270 */
[----:B------:R-:W-:-:S13]  /*61d0*/  PLOP3.LUT P0, PT, PT, PT, UP0, 0x80, 0x8 ;  /* 0x000000000008781c */ /* 0x000fda0003f0f008 */
[----:B-1----:R-:W-:Y:S05]  /*61e0*/  @!P0 EXIT ;  /* 0x000000000000894d */ /* 0x002fea0003800000 */
[----:B------:R-:W1:Y:S08]  /*61f0*/  S2UR UR4, SR_CgaCtaId ;  /* 0x00000000000479c3 */ /* 0x000e700000008800 */
[----:B------:R-:W-:Y:S01]  /*6200*/  BAR.SYNC.DEFER_BLOCKING 0x6, 0xa0 ;  /* 0x0182800000007b1d */ /* 0x000fe20000010000 */
[C---:B------:R-:W-:Y:S01]  /*6210*/  IMAD.SHL.U32 R44, R55.reuse, 0x10, RZ ;  /* 0x00000010372c7824 */ /* 0x040fe200078e00ff */
[----:B------:R-:W-:Y:S01]  /*6220*/  SHF.L.U32 R23, R55, 0x10, RZ ;  /* 0x0000001037177819 */ /* 0x000fe200000006ff */
[----:B------:R-:W-:-:S02]  /*6230*/  IMAD.SHL.U32 R0, R46, 0x200, RZ ;  /* 0x000002002e007824 */ /* 0x000fc400078e00ff */
[----:B------:R-:W-:Y:S02]  /*6240*/  HFMA2 R51, -RZ, RZ, 0, 0 ;  /* 0x00000000ff337431 */ /* 0x000fe400000001ff */
[----:B------:R-:W-:Y:S01]  /*6250*/  IMAD.SHL.U32 R4, R55, 0x2, RZ ;  /* 0x0000000237047824 */ /* 0x000fe200078e00ff */
[----:B------:R-:W-:Y:S01]  /*6260*/  UMOV UR44, 0x400 ;  /* 0x00000400002c7882 */ /* 0x000fe20000000000 */
[----:B------:R-:W2:Y:S01]  /*6270*/  LDC.64 R42, c[0x0][0x9b0] ;  /* 0x00026c00ff2a7b82 */ /* 0x000ea20000000a00 */
[C---:B------:R-:W-:Y:S01]  /*6280*/  LOP3.LUT R54, R44.reuse, 0x5b0, RZ, 0xc0, !PT ;  /* 0x000005b02c367812 */ /* 0x040fe200078ec0ff */
[----:B------:R-:W-:Y:S01]  /*6290*/  IMAD.MOV.U32 R53, RZ, RZ, 0x1 ;  /* 0x00000001ff357424 */ /* 0x000fe200078e00ff */
[----:B------:R-:W-:Y:S01]  /*62a0*/  LOP3.LUT R5, R44, 0x40, RZ, 0xc0, !PT ;  /* 0x000000402c057812 */ /* 0x000fe200078ec0ff */
[----:B------:R-:W-:Y:S01]  /*62b0*/  IMAD.MOV.U32 R22, RZ, RZ, RZ ;  /* 0x000000ffff167224 */ /* 0x000fe200078e00ff */
[----:B------:R-:W-:Y:S01]  /*62c0*/  LOP3.LUT R54, R54, 0x200, R0, 0xf8, !PT ;  /* 0x0000020036367812 */ /* 0x000fe200078ef800 */
[----:B------:R-:W-:Y:S01]  /*62d0*/  IMAD.SHL.U32 R0, R46, 0x200000, RZ ;  /* 0x002000002e007824 */ /* 0x000fe200078e00ff */
[----:B------:R-:W-:Y:S01]  /*62e0*/  LOP3.LUT R4, R5, 0x8, R4, 0xf8, !PT ;  /* 0x0000000805047812 */ /* 0x000fe200078ef804 */
[----:B------:R-:W3:Y:S01]  /*62f0*/  LDC.64 R40, c[0x0][0x9a8] ;  /* 0x00026a00ff287b82 */ /* 0x000ee20000000a00 */
[----:B------:R-:W-:Y:S01]  /*6300*/  LOP3.LUT P0, RZ, R44, 0x40, RZ, 0xc0, !PT ;  /* 0x000000402cff7812 */ /* 0x000fe2000780c0ff */
[----:B------:R-:W-:Y:S01]  /*6310*/  IMAD.MOV.U32 R52, RZ, RZ, RZ ;  /* 0x000000ffff347224 */ /* 0x000fe200078e00ff */
[----:B------:R-:W-:Y:S01]  /*6320*/  LOP3.LUT R0, R0, 0x200000, RZ, 0xc0, !PT ;  /* 0x0020000000007812 */ /* 0x000fe200078ec0ff */
[----:B------:R-:W4:Y:S01]  /*6330*/  LDCU UR57, c[0x0][0x370] ;  /* 0x00006e00ff3977ac */ /* 0x000f220008000800 */
[----:B------:R-:W-:-:S02]  /*6340*/  LOP3.LUT R54, R54, R4, RZ, 0xfc, !PT ;  /* 0x0000000436367212 */ /* 0x000fc400078efcff */
[----:B------:R-:W-:Y:S01]  /*6350*/  LOP3.LUT R23, R0, 0x400000, R23, 0xf8, !PT ;  /* 0x0040000000177812 */ /* 0x000fe200078ef817 */
[----:B-1----:R-:W-:Y:S01]  /*6360*/  ULEA UR44, UR4, UR44, 0x18 ;  /* 0x0000002c042c7291 */ /* 0x002fe2000f8ec0ff */
[----:B------:R-:W-:Y:S01]  /*6370*/  P2R R0, PR, RZ, 0x1 ;  /* 0x00000001ff007803 */ /* 0x000fe20000000000 */
[----:B------:R-:W1:Y:S01]  /*6380*/  LDCU.128 UR4, c[0x0][0xb80] ;  /* 0x00017000ff0477ac */ /* 0x000e620008000c00 */
[----:B------:R-:W-:Y:S01]  /*6390*/  LOP3.LUT R55, R55, 0x60, RZ, 0xc0, !PT ;  /* 0x0000006037377812 */ /* 0x000fe200078ec0ff */
[----:B------:R-:W2:Y:S05]  /*63a0*/  LDCU.64 UR62, c[0x0][0x348] ;  /* 0x00006900ff3e77ac */ /* 0x000eaa0008000a00 */
[----:B------:R-:W4:Y:S01]  /*63b0*/  LDS R2, [UR44+0x170] ;  /* 0x0001702cff027984 */ /* 0x000f220008000800 */
[----:B------:R-:W2:Y:S01]  /*63c0*/  LDCU UR42, c[0x0][0xc0c] ;  /* 0x00018180ff2a77ac */ /* 0x000ea20008000800 */
[----:B------:R-:W2:Y:S01]  /*63d0*/  LDCU UR38, c[0x0][0xc30] ;  /* 0x00018600ff2677ac */ /* 0x000ea20008000800 */
[----:B------:R-:W2:Y:S01]  /*63e0*/  LDCU.64 UR50, c[0x0][0x988] ;  /* 0x00013100ff3277ac */ /* 0x000ea20008000a00 */
[----:B-1----:R-:W-:Y:S01]  /*63f0*/  IMAD.U32 R59, RZ, RZ, UR4 ;  /* 0x00000004ff3b7e24 */ /* 0x002fe2000f8e00ff */
[----:B------:R-:W-:Y:S01]  /*6400*/  MOV R56, UR7 ;  /* 0x0000000700387c02 */ /* 0x000fe20008000f00 */
[----:B------:R-:W-:Y:S01]  /*6410*/  UIADD3 UR4, UPT, UPT, UR44, 0x200, URZ ;  /* 0x000002002c047890 */ /* 0x000fe2000fffe0ff */
[----:B------:R-:W-:Y:S01]  /*6420*/  IMAD.U32 R58, RZ, RZ, UR5 ;  /* 0x00000005ff3a7e24 */ /* 0x000fe2000f8e00ff */
[----:B------:R-:W1:Y:S01]  /*6430*/  LDCU.64 UR40, c[0x0][0xc28] ;  /* 0x00018500ff2877ac */ /* 0x000e620008000a00 */
[----:B------:R-:W-:-:S03]  /*6440*/  IMAD.U32 R57, RZ, RZ, UR6 ;  /* 0x00000006ff397e24 */ /* 0x000fc6000f8e00ff */
[----:B------:R-:W-:Y:S01]  /*6450*/  IMAD.U32 R50, RZ, RZ, UR4 ;  /* 0x00000004ff327e24 */ /* 0x000fe2000f8e00ff */
[----:B------:R-:W1:Y:S01]  /*6460*/  LDCU.64 UR60, c[0x0][0x990] ;  /* 0x00013200ff3c77ac */ /* 0x000e620008000a00 */
[----:B------:R-:W1:Y:S01]  /*6470*/  LDCU.128 UR52, c[0x0][0xc10] ;  /* 0x00018200ff3477ac */ /* 0x000e620008000c00 */
[----:B------:R-:W1:Y:S01]  /*6480*/  LDCU UR56, c[0x0][0x374] ;  /* 0x00006e80ff3877ac */ /* 0x000e620008000800 */
[----:B------:R-:W-:Y:S01]  /*6490*/  UMOV UR49, URZ ;  /* 0x000000ff00317c82 */ /* 0x000fe20008000000 */
[----:B------:R-:W-:Y:S01]  /*64a0*/  UMOV UR47, URZ ;  /* 0x000000ff002f7c82 */ /* 0x000fe20008000000 */
[C---:B----4-:R-:W-:Y:S01]  /*64b0*/  VIADD R3, R2.reuse, 0x40 ;  /* 0x0000004002037836 */ /* 0x050fe20000000000 */
[----:B------:R-:W-:-:S04]  /*64c0*/  LOP3.LUT R2, R2, 0xffff, RZ, 0xc0, !PT ;  /* 0x0000ffff02027812 */ /* 0x000fc800078ec0ff */
[----:B------:R-:W-:-:S05]  /*64d0*/  LOP3.LUT R3, R3, 0xffff, RZ, 0xc0, !PT ;  /* 0x0000ffff03037812 */ /* 0x000fca00078ec0ff */
[----:B-123--:R4:W-:Y:S02]  /*64e0*/  STL.64 [R1], R2 ;  /* 0x0000000201007387 */ /* 0x00e9e40000100a00 */
.L_x_147:
[----:B----4-:R-:W-:Y:S04]  /*64f0*/  SHF.L.U32 R2, R51, 0x1f, RZ ;  /* 0x0000001f33027819 */ /* 0x010fe800000006ff */
[----:B-1----:R-:W1:Y:S02]  /*6500*/  SYNCS.PHASECHK.TRANS64.TRYWAIT P0, [UR44+0x120], R2 ;  /* 0x00012002ff0075a7 */ /* 0x002e64000800112c */
[----:B-1----:R-:W-:Y:S05]  /*6510*/  @!P0 BRA `(.L_x_104) ;  /* 0x0000004000b48947 */ /* 0x002fea0003800000 */
.L_x_213:
[----:B-1----:R-:W-:Y:S01]  /*6520*/  LEA R2, R22, UR43, 0x2 ;  /* 0x0000002b16027c11 */ /* 0x002fe2000f8e10ff */
[----:B------:R-:W1:Y:S01]  /*6530*/  LDS.128 R4, [UR44+0x160] ;  /* 0x0001602cff047984 */ /* 0x000e620008000c00 */
[----:B------:R-:W-:Y:S02]  /*6540*/  UIADD3 UR4, UPT, UPT, UR44, 0x128, URZ ;  /* 0x000001282c047890 */ /* 0x000fe4000fffe0ff */
[----:B------:R-:W-:Y:S01]  /*6550*/  UISETP.GE.AND UP0, UPT, UR39, 0x1, UPT ;  /* 0x000000012700788c */ /* 0x000fe2000bf06270 */
[----:B------:R-:W-:Y:S01]  /*6560*/  @!PT LDS RZ, [RZ] ;  /* 0x00000000fffff984 */ /* 0x000fe20000000800 */
[----:B------:R-:W-:Y:S01]  /*6570*/  @!PT LDS RZ, [RZ] ;  /* 0x00000000fffff984 */ /* 0x000fe20000000800 */
[----:B------:R-:W-:Y:S01]  /*6580*/  @!PT LDS RZ, [RZ] ;  /* 0x00000000fffff984 */ /* 0x000fe20000000800 */
[----:B------:R-:W-:Y:S01]  /*6590*/  @!PT LDS RZ, [RZ] ;  /* 0x00000000fffff984 */ /* 0x000fe20000000800 */
[----:B------:R2:W-:Y:S06]  /*65a0*/  MEMBAR.ALL.CTA ;  /* 0x0000000000007992 */ /* 0x0005ec0000008000 */
[----:B--2---:R-:W2:Y:S01]  /*65b0*/  FENCE.VIEW.ASYNC.S ;  /* 0x00000000000073c6 */ /* 0x004ea20000000000 */
[----:B------:R-:W-:Y:S09]  /*65c0*/  UPRMT UR4, URZ, 0x654, UR4 ;  /* 0x00000654ff047896 */ /* 0x000ff20008000004 */
[----:B--2---:R-:W-:Y:S01]  /*65d0*/  SYNCS.ARRIVE.TRANS64.RED.A1T0 RZ, [UR4], RZ ;  /* 0x000000ffffff79a7 */ /* 0x004fe20008100404 */
[----:B------:R-:W5:Y:S01]  /*65e0*/  LDL R2, [R2] ;  /* 0x0000000002027983 */ /* 0x000f620000100800 */
[----:B-1----:R-:W-:Y:S11]  /*65f0*/  LOP3.LUT P0, RZ, R6, 0x1, RZ, 0xc0, !PT ;  /* 0x0000000106ff7812 */ /* 0x002ff6000780c0ff */
[----:B------:R-:W-:Y:S02]  /*6600*/  @!UPT UIADD3 URZ, UPT, UPT, URZ, URZ, URZ ;  /* 0x000000fffffff290 */ /* 0x000fe4000fffe0ff */
[----:B------:R-:W-:Y:S01]  /*6610*/  VOTEU.ANY UP1, P0 ;  /* 0x0000000000ff7886 */ /* 0x000fe20000020100 */
[----:B------:R-:W-:Y:S01]  /*6620*/  PLOP3.LUT P0, PT, PT, PT, UP1, 0x80, 0x8 ;  /* 0x000000000008781c */ /* 0x000fe20003f0f018 */
[----:B------:R-:W-:Y:S11]  /*6630*/  UP2UR UR58, UPR, URZ, 0x2 ;  /* 0x00000002ff3a7883 */ /* 0x000ff60008000000 */
[----:B------:R-:W-:Y:S01]  /*6640*/  @!UPT UIADD3 URZ, UPT, UPT, URZ, URZ, URZ ;  /* 0x000000fffffff290 */ /* 0x000fe2000fffe0ff */
[----:B------:R-:W-:Y:S02]  /*6650*/  @P0 MOV R3, R4 ;  /* 0x0000000400030202 */ /* 0x000fe40000000f00 */
[----:B------:R-:W-:Y:S02]  /*6660*/  @P0 LOP3.LUT R0, R5, 0xffff, RZ, 0xc0, !PT ;  /* 0x0000ffff05000812 */ /* 0x000fe400078ec0ff */
[----:B------:R-:W-:Y:S02]  /*6670*/  @P0 R2UR UR5, R3 ;  /* 0x00000000030502ca */ /* 0x000fe400000e0000 */
[----:B------:R-:W-:Y:S11]  /*6680*/  @P0 R2UR UR4, R0 ;  /* 0x00000000000402ca */ /* 0x000ff600000e0000 */
[----:B------:R-:W-:Y:S02]  /*6690*/  @UP1 UMOV UR37, UR5 ;  /* 0x0000000500251c82 */ /* 0x000fe40008000000 */
[----:B------:R-:W-:Y:S01]  /*66a0*/  @UP1 UMOV UR36, UR4 ;  /* 0x0000000400241c82 */ /* 0x000fe20008000000 */
[----:B------:R-:W-:Y:S05]  /*66b0*/  BRA.U !UP0, `(.L_x_105) ;  /* 0x0000000108cc7547 */ /* 0x000fea000b800000 */
[----:B------:R-:W1:Y:S01]  /*66c0*/  LDCU UR9, c[0x0][0xc20] ;  /* 0x00018400ff0977ac */ /* 0x000e620008000800 */
[----:B------:R-:W-:Y:S02]  /*66d0*/  UIMAD.WIDE.U32 UR4, UR56, UR55, URZ ;  /* 0x00000037380472a5 */ /* 0x000fe4000f8e00ff */
[----:B------:R-:W-:Y:S02]  /*66e0*/  UIMAD.WIDE.U32 UR6, UR57, UR52, URZ ;  /* 0x00000034390672a5 */ /* 0x000fe4000f8e00ff */
[----:B------:R-:W-:Y:S02]  /*66f0*/  UIMAD.WIDE.U32 UR10, UR36, UR55, URZ ;  /* 0x00000037240a72a5 */ /* 0x000fe4000f8e00ff */
[----:B------:R-:W-:Y:S02]  /*6700*/  UISETP.NE.AND UP0, UPT, UR54, 0x1, UPT ;  /* 0x000000013600788c */ /* 0x000fe4000bf05270 */
[----:B------:R-:W-:Y:S02]  /*6710*/  UISETP.NE.AND UP1, UPT, UR42, 0x1, UPT ;  /* 0x000000012a00788c */ /* 0x000fe4000bf25270 */
[----:B------:R-:W-:Y:S02]  /*6720*/  UISETP.NE.AND UP2, UPT, UR39, 0x1, UPT ;  /* 0x000000012700788c */ /* 0x000fe4000bf45270 */
[----:B------:R-:W-:Y:S01]  /*6730*/  UIMAD.WIDE.U32 UR12, UR37, UR52, URZ ;  /* 0x00000034250c72a5 */ /* 0x000fe2000f8e00ff */
[----:B------:R-:W-:Y:S01]  /*6740*/  UMOV UR4, UR5 ;  /* 0x0000000500047c82 */ /* 0x000fe20008000000 */
[----:B------:R-:W-:Y:S01]  /*6750*/  UMOV UR6, UR11 ;  /* 0x0000000b00067c82 */ /* 0x000fe20008000000 */
[----:B-1----:R-:W-:Y:S03]  /*6760*/  USHF.R.U32.HI UR8, URZ, UR9, UR4 ;  /* 0x00000009ff087299 */ /* 0x002fe60008011604 */
[----:B------:R-:W-:Y:S02]  /*6770*/  UMOV UR4, UR7 ;  /* 0x0000000700047c82 */ /* 0x000fe40008000000 */
[----:B------:R-:W-:Y:S02]  /*6780*/  USHF.R.U32.HI UR5, URZ, UR53, UR4 ;  /* 0x00000035ff057299 */ /* 0x000fe40008011604 */
[----:B------:R-:W-:Y:S02]  /*6790*/  USEL UR4, UR56, UR8, !UP0 ;  /* 0x0000000838047287 */ /* 0x000fe4000c000000 */
[----:B------:R-:W-:Y:S02]  /*67a0*/  USHF.R.U32.HI UR8, URZ, UR9, UR6 ;  /* 0x00000009ff087299 */ /* 0x000fe40008011606 */
[----:B------:R-:W-:Y:S02]  /*67b0*/  UIMAD.WIDE.U32 UR6, UR4, UR40, URZ ;  /* 0x00000028040672a5 */ /* 0x000fe4000f8e00ff */
[----:B------:R-:W-:Y:S02]  /*67c0*/  USEL UR9, UR57, UR5, !UP1 ;  /* 0x0000000539097287 */ /* 0x000fe4000c800000 */
[----:B------:R-:W-:Y:S02]  /*67d0*/  USEL UR8, UR36, UR8, !UP0 ;  /* 0x0000000824087287 */ /* 0x000fe4000c000000 */
[----:B------:R-:W-:Y:S01]  /*67e0*/  UIMAD.WIDE.U32 UR10, UR9, UR40, URZ ;  /* 0x00000028090a72a5 */ /* 0x000fe2000f8e00ff */
[----:B------:R-:W-:Y:S01]  /*67f0*/  UMOV UR6, UR7 ;  /* 0x0000000700067c82 */ /* 0x000fe20008000000 */
[----:B------:R-:W-:Y:S01]  /*6800*/  UMOV UR5, UR13 ;  /* 0x0000000d00057c82 */ /* 0x000fe20008000000 */
[----:B------:R-:W-:Y:S02]  /*6810*/  @UP2 USHF.R.U32.HI UR4, URZ, UR41, UR6 ;  /* 0x00000029ff042299 */ /* 0x000fe40008011606 */
[----:B------:R-:W-:Y:S02]  /*6820*/  USHF.R.U32.HI UR5, URZ, UR53, UR5 ;  /* 0x00000035ff057299 */ /* 0x000fe40008011605 */
[----:B------:R-:W-:Y:S02]  /*6830*/  UIMAD UR4, UR39, UR4, URZ ;  /* 0x00000004270472a4 */ /* 0x000fe4000f8e02ff */
[----:B------:R-:W-:Y:S02]  /*6840*/  USEL UR5, UR37, UR5, !UP1 ;  /* 0x0000000525057287 */ /* 0x000fe4000c800000 */
[----:B------:R-:W-:Y:S01]  /*6850*/  UISETP.GE.AND UP0, UPT, UR8, UR4, UPT ;  /* 0x000000040800728c */ /* 0x000fe2000bf06270 */
[----:B------:R-:W-:Y:S01]  /*6860*/  UMOV UR6, UR11 ;  /* 0x0000000b00067c82 */ /* 0x000fe20008000000 */
[----:B------:R-:W-:Y:S02]  /*6870*/  UIMAD.WIDE.U32 UR10, UR8, UR40, URZ ;  /* 0x00000028080a72a5 */ /* 0x000fe4000f8e00ff */
[----:B------:R-:W-:Y:S04]  /*6880*/  @UP2 USHF.R.U32.HI UR9, URZ, UR41, UR6 ;  /* 0x00000029ff092299 */ /* 0x000fe80008011606 */
[----:B------:R-:W-:Y:S01]  /*6890*/  UIMAD UR6, UR39, UR9, URZ ;  /* 0x00000009270672a4 */ /* 0x000fe2000f8e02ff */
[----:B------:R-:W-:Y:S03]  /*68a0*/  UMOV UR4, UR11 ;  /* 0x0000000b00047c82 */ /* 0x000fe60008000000 */
[----:B------:R-:W-:Y:S02]  /*68b0*/  UISETP.GE.OR UP0, UPT, UR5, UR6, UP0 ;  /* 0x000000060500728c */ /* 0x000fe40008706670 */
[----:B------:R-:W-:Y:S02]  /*68c0*/  USHF.R.U32.HI UR4, URZ, UR41, UR4 ;  /* 0x00000029ff047299 */ /* 0x000fe40008011604 */
[----:B------:R-:W-:Y:S02]  /*68d0*/  UIMAD.WIDE.U32 UR6, UR5, UR40, URZ ;  /* 0x00000028050672a5 */ /* 0x000fe4000f8e00ff */
[----:B------:R-:W-:Y:S02]  /*68e0*/  USEL UR11, UR8, UR4, !UP2 ;  /* 0x00000004080b7287 */ /* 0x000fe4000d000000 */
[----:B------:R-:W-:Y:S02]  /*68f0*/  UIADD3 UR6, UPT, UPT, -UR5, URZ, URZ ;  /* 0x000000ff05067290 */ /* 0x000fe4000fffe1ff */
[----:B------:R-:W-:Y:S02]  /*6900*/  UIADD3 UR10, UPT, UPT, -UR11, URZ, URZ ;  /* 0x000000ff0b0a7290 */ /* 0x000fe4000fffe1ff */
[----:B------:R-:W-:Y:S02]  /*6910*/  UIMAD UR6, UR42, UR6, UR37 ;  /* 0x000000062a0672a4 */ /* 0x000fe4000f8e0225 */
[----:B------:R-:W-:Y:S01]  /*6920*/  UIMAD UR10, UR39, UR10, UR8 ;  /* 0x0000000a270a72a4 */ /* 0x000fe2000f8e0208 */
[----:B------:R-:W-:Y:S01]  /*6930*/  @!UP0 UMOV UR4, UR7 ;  /* 0x0000000700048c82 */ /* 0x000fe20008000000 */
[----:B------:R-:W-:Y:S02]  /*6940*/  UIADD3 UR7, UPT, UPT, -UR8, URZ, URZ ;  /* 0x000000ff08077290 */ /* 0x000fe4000fffe1ff */
[----:B------:R-:W-:Y:S04]  /*6950*/  @!UP0 USHF.R.U32.HI UR4, URZ, UR41, UR4 ;  /* 0x00000029ff048299 */ /* 0x000fe80008011604 */
[----:B------:R-:W-:Y:S04]  /*6960*/  @!UP0 USEL UR4, UR5, UR4, !UP2 ;  /* 0x0000000405048287 */ /* 0x000fe8000d000000 */
[----:B------:R-:W-:Y:S02]  /*6970*/  @!UP0 UIMAD UR9, UR9, UR10, UR4 ;  /* 0x0000000a090982a4 */ /* 0x000fe4000f8e0204 */
[----:B------:R-:W-:Y:S02]  /*6980*/  @!UP0 UIADD3 UR10, UPT, UPT, UR11, -UR4, URZ ;  /* 0x800000040b0a8290 */ /* 0x000fe4000fffe0ff */
[----:B------:R-:W-:Y:S02]  /*6990*/  UIMAD UR4, UR54, UR7, UR36 ;  /* 0x00000007360472a4 */ /* 0x000fe4000f8e0224 */
[----:B------:R-:W-:Y:S03]  /*69a0*/  @!UP0 UIMAD UR8, UR10, UR39, UR5 ;  /* 0x000000270a0882a4 */ /* 0x000fe6000f8e0205 */
[----:B------:R-:W-:Y:S02]  /*69b0*/  @!UP0 UMOV UR5, UR9 ;  /* 0x0000000900058c82 */ /* 0x000fe40008000000 */
[----:B------:R-:W-:Y:S02]  /*69c0*/  UIMAD UR37, UR5, UR42, UR6 ;  /* 0x0000002a052572a4 */ /* 0x000fe4000f8e0206 */
[----:B------:R-:W-:Y:S11]  /*69d0*/  UIMAD UR36, UR8, UR54, UR4 ;  /* 0x00000036082472a4 */ /* 0x000ff6000f8e0204 */
[----:B------:R-:W-:Y:S01]  /*69e0*/  @!UPT UIADD3 URZ, UPT, UPT, URZ, URZ, URZ ;  /* 0x000000fffffff290 */ /* 0x000fe2000fffe0ff */
.L_x_105:
[----:B------:R-:W-:Y:S01]  /*69f0*/  UISETP.NE.AND UP0, UPT, UR38, 0x1, UPT ;  /* 0x000000012600788c */ /* 0x000fe2000bf05270 */
[----:B------:R-:W-:Y:S01]  /*6a00*/  @P0 SHF.R.U32.HI R4, RZ, 0x10, R5 ;  /* 0x00000010ff040819 */ /* 0x000fe20000011605 */
[----:B------:R-:W-:Y:S01]  /*6a10*/  USHF.L.U32 UR46, UR19, 0x7, URZ ;  /* 0x00000007132e7899 */ /* 0x000fe200080006ff */
[----:B------:R-:W-:Y:S02]  /*6a20*/  BSSY.RECONVERGENT B6, `(.L_x_106) ;  /* 0x0000034000067945 */ /* 0x000fe40003800200 */
[----:B------:R-:W-:Y:S02]  /*6a30*/  @P0 R2UR UR59, R4 ;  /* 0x00000000043b02ca */ /* 0x000fe400000e0000 */
[----:B------:R-:W-:Y:S04]  /*6a40*/  LOP3.LUT P0, RZ, R50, 0x90, RZ, 0xc0, !PT ;  /* 0x0000009032ff7812 */ /* 0x000fe8000780c0ff */
[----:B------:R-:W1:Y:S01]  /*6a50*/  @!UP0 LDCU.128 UR12, c[0x0][0xc10] ;  /* 0x00018200ff0c87ac */ /* 0x000e620008000c00 */
[----:B------:R-:W2:Y:S01]  /*6a60*/  @!UP0 LDCU UR5, c[0x0][0xc0c] ;  /* 0x00018180ff0587ac */ /* 0x000ea20008000800 */
[----:B------:R-:W3:Y:S01]  /*6a70*/  @!UP0 LDCU UR10, c[0x0][0xc20] ;  /* 0x00018400ff0a87ac */ /* 0x000ee20008000800 */
[----:B-1----:R-:W-:Y:S02]  /*6a80*/  UIMAD.WIDE.U32 UR8, UR37, UR12, URZ ;  /* 0x0000000c250872a5 */ /* 0x002fe4000f8e00ff */
[----:B------:R-:W-:Y:S02]  /*6a90*/  UIMAD.WIDE.U32 UR6, UR36, UR15, URZ ;  /* 0x0000000f240672a5 */ /* 0x000fe4000f8e00ff */
[----:B------:R-:W-:Y:S03]  /*6aa0*/  @!UP0 UISETP.NE.AND UP1, UPT, UR14, 0x1, UPT ;  /* 0x000000010e00888c */ /* 0x000fe6000bf25270 */
[----:B------:R-:W-:Y:S01]  /*6ab0*/  @!UP0 UMOV UR4, UR9 ;  /* 0x0000000900048c82 */ /* 0x000fe20008000000 */
[----:B--2---:R-:W-:Y:S02]  /*6ac0*/  @!UP0 UISETP.NE.AND UP2, UPT, UR5, 0x1, UPT ;  /* 0x000000010500888c */ /* 0x004fe4000bf45270 */
[----:B------:R-:W-:Y:S01]  /*6ad0*/  @!UP0 USHF.R.U32.HI UR4, URZ, UR13, UR4 ;  /* 0x0000000dff048299 */ /* 0x000fe20008011604 */
[----:B------:R-:W-:Y:S02]  /*6ae0*/  @!UP0 UMOV UR6, UR7 ;  /* 0x0000000700068c82 */ /* 0x000fe40008000000 */
[----:B---3--:R-:W-:Y:S02]  /*6af0*/  @!UP0 USHF.R.U32.HI UR6, URZ, UR10, UR6 ;  /* 0x0000000aff068299 */ /* 0x008fe40008011606 */
[----:B------:R-:W-:Y:S02]  /*6b00*/  @!UP0 USEL UR7, UR37, UR4, !UP2 ;  /* 0x0000000425078287 */ /* 0x000fe4000d000000 */
[----:B------:R-:W-:Y:S04]  /*6b10*/  @!UP0 USEL UR6, UR36, UR6, !UP1 ;  /* 0x0000000624068287 */ /* 0x000fe8000c800000 */
[----:B------:R-:W-:Y:S02]  /*6b20*/  @!UP0 UIADD3 UR4, UPT, UPT, -UR7, UR6, URZ ;  /* 0x0000000607048290 */ /* 0x000fe4000fffe1ff */
[----:B------:R-:W-:Y:S02]  /*6b30*/  @!UP0 UIADD3 UR6, UPT, UPT, UR7, -UR6, URZ ;  /* 0x8000000607068290 */ /* 0x000fe4000fffe0ff */
[----:B------:R-:W-:Y:S02]  /*6b40*/  @!UP0 UIMAD UR37, UR4, UR5, UR37 ;  /* 0x00000005042582a4 */ /* 0x000fe4000f8e0225 */
[----:B------:R-:W-:Y:S01]  /*6b50*/  @!UP0 UIMAD UR36, UR6, UR14, UR36 ;  /* 0x0000000e062482a4 */ /* 0x000fe2000f8e0224 */
[----:B------:R-:W-:Y:S11]  /*6b60*/  @!P0 BRA `(.L_x_107) ;  /* 0x00000000007c8947 */ /* 0x000ff60003800000 */
[----:B------:R-:W1:Y:S01]  /*6b70*/  LDCU.64 UR8, c[0x4][0x80] ;  /* 0x01001000ff0877ac */ /* 0x000e620008000a00 */
[----:B------:R-:W-:Y:S01]  /*6b80*/  MOV R16, 0x0 ;  /* 0x0000000000107802 */ /* 0x000fe20000000f00 */
[----:B------:R-:W-:Y:S02]  /*6b90*/  HFMA2 R12, -RZ, RZ, 0, 5.9604644775390625e-08 ;  /* 0x00000001ff0c7431 */ /* 0x000fe400000001ff */
[----:B------:R-:W-:Y:S01]  /*6ba0*/  IMAD.MOV.U32 R8, RZ, RZ, 0x70 ;  /* 0x00000070ff087424 */ /* 0x000fe200078e00ff */
[----:B------:R2:W3:Y:S01]  /*6bb0*/  LDC.64 R14, c[0x4][R16] ;  /* 0x01000000100e7b82 */ /* 0x0004e20000000a00 */
[----:B------:R-:W4:Y:S01]  /*6bc0*/  LDCU.64 UR6, c[0x4][0x88] ;  /* 0x01001100ff0677ac */ /* 0x000f220008000a00 */
[----:B------:R-:W-:Y:S01]  /*6bd0*/  IMAD.MOV.U32 R13, RZ, RZ, RZ ;  /* 0x000000ffff0d7224 */ /* 0x000fe200078e00ff */
[----:B------:R-:W2:Y:S01]  /*6be0*/  LDCU.64 UR4, c[0x4][0x8] ;  /* 0x01000100ff0477ac */ /* 0x000ea20008000a00 */
[----:B-1----:R-:W-:Y:S01]  /*6bf0*/  MOV R5, UR9 ;  /* 0x0000000900057c02 */ /* 0x002fe20008000f00 */
[----:B------:R-:W-:Y:S01]  /*6c00*/  IMAD.U32 R4, RZ, RZ, UR8 ;  /* 0x00000008ff047e24 */ /* 0x000fe2000f8e00ff */
[----:B----4-:R-:W-:Y:S01]  /*6c10*/  MOV R7, UR7 ;  /* 0x0000000700077c02 */ /* 0x010fe20008000f00 */
[----:B------:R-:W-:Y:S01]  /*6c20*/  IMAD.U32 R6, RZ, RZ, UR6 ;  /* 0x00000006ff067e24 */ /* 0x000fe2000f8e00ff */
[----:B--2---:R-:W-:Y:S01]  /*6c30*/  MOV R11, UR5 ;  /* 0x00000005000b7c02 */ /* 0x004fe20008000f00 */
[----:B------:R-:W-:Y:S02]  /*6c40*/  IMAD.U32 R10, RZ, RZ, UR4 ;  /* 0x00000004ff0a7e24 */ /* 0x000fe4000f8e00ff */
[----:B------:R-:W-:Y:S07]  /*6c50*/  LEPC R20, `(.L_x_108) ;  /* 0x000000001014794e */ /* 0x000fee0000000000 */
[----:B---3-5:R-:W-:Y:S05]  /*6c60*/  CALL.ABS.NOINC R14 ;  /* 0x000000000e007343 */ /* 0x028fea0003c00000 */
.L_x_108:
[----:B------:R-:W1:Y:S01]  /*6c70*/  LDCU.64 UR8, c[0x4][0x80] ;  /* 0x01001000ff0877ac */ /* 0x000e620008000a00 */
[----:B------:R-:W2:Y:S01]  /*6c80*/  LDC.64 R16, c[0x4][R16] ;  /* 0x0100000010107b82 */ /* 0x000ea20000000a00 */
[----:B------:R-:W-:Y:S02]  /*6c90*/  HFMA2 R12, -RZ, RZ, 0, 5.9604644775390625e-08 ;  /* 0x00000001ff0c7431 */ /* 0x000fe400000001ff */
[----:B------:R-:W-:Y:S02]  /*6ca0*/  IMAD.MOV.U32 R8, RZ, RZ, 0x70 ;  /* 0x00000070ff087424 */ /* 0x000fe400078e00ff */
[----:B------:R-:W-:Y:S01]  /*6cb0*/  IMAD.MOV.U32 R13, RZ, RZ, RZ ;  /* 0x000000ffff0d7224 */ /* 0x000fe200078e00ff */
[----:B------:R-:W3:Y:S01]  /*6cc0*/  LDCU.64 UR6, c[0x4][0x88] ;  /* 0x01001100ff0677ac */ /* 0x000ee20008000a00 */
[----:B------:R-:W4:Y:S01]  /*6cd0*/  LDCU.64 UR4, c[0x4][0x8] ;  /* 0x01000100ff0477ac */ /* 0x000f220008000a00 */
[----:B-1----:R-:W-:Y:S02]  /*6ce0*/  MOV R4, UR8 ;  /* 0x0000000800047c02 */ /* 0x002fe40008000f00 */
[----:B------:R-:W-:Y:S02]  /*6cf0*/  MOV R5, UR9 ;  /* 0x0000000900057c02 */ /* 0x000fe40008000f00 */
[----:B---3--:R-:W-:Y:S01]  /*6d00*/  MOV R7, UR7 ;  /* 0x0000000700077c02 */ /* 0x008fe20008000f00 */
[----:B------:R-:W-:Y:S01]  /*6d10*/  IMAD.U32 R6, RZ, RZ, UR6 ;  /* 0x00000006ff067e24 */ /* 0x000fe2000f8e00ff */
[----:B----4-:R-:W-:Y:S01]  /*6d20*/  MOV R11, UR5 ;  /* 0x00000005000b7c02 */ /* 0x010fe20008000f00 */
[----:B------:R-:W-:Y:S02]  /*6d30*/  IMAD.U32 R10, RZ, RZ, UR4 ;  /* 0x00000004ff0a7e24 */ /* 0x000fe4000f8e00ff */
[----:B------:R-:W-:Y:S07]  /*6d40*/  LEPC R20, `(.L_x_107) ;  /* 0x000000001014794e */ /* 0x000fee0000000000 */
[----:B--2---:R-:W-:Y:S05]  /*6d50*/  CALL.ABS.NOINC R16 ;  /* 0x0000000010007343 */ /* 0x004fea0003c00000 */
.L_x_107:
[----:B------:R-:W-:Y:S05]  /*6d60*/  BSYNC.RECONVERGENT B6 ;  /* 0x0000000000067941 */ /* 0x000fea0003800200 */
.L_x_106:
[----:B------:R-:W-:Y:S01]  /*6d70*/  R2UR UR4, R49 ;  /* 0x00000000310472ca */ /* 0x000fe200000e0000 */
[----:B------:R-:W-:Y:S01]  /*6d80*/  UISETP.NE.U32.AND UP0, UPT, UR60, URZ, UPT ;  /* 0x000000ff3c00728c */ /* 0x000fe2000bf05070 */
[----:B------:R-:W-:Y:S02]  /*6d90*/  ISETP.NE.U32.AND P4, PT, R42, RZ, PT ;  /* 0x000000ff2a00720c */ /* 0x000fe40003f85070 */
[----:B------:R-:W-:Y:S01]  /*6da0*/  ISETP.NE.U32.AND P2, PT, RZ, UR50, PT ;  /* 0x00000032ff007c0c */ /* 0x000fe2000bf45070 */
[----:B------:R-:W-:Y:S01]  /*6db0*/  UISETP.NE.AND.EX UP1, UPT, UR61, URZ, UPT, UP0 ;  /* 0x000000ff3d00728c */ /* 0x000fe2000bf25300 */
[----:B------:R-:W-:Y:S01]  /*6dc0*/  ISETP.NE.AND.EX P4, PT, R43, RZ, PT, P4 ;  /* 0x000000ff2b00720c */ /* 0x000fe20003f85340 */
[----:B------:R-:W-:Y:S01]  /*6dd0*/  UPLOP3.LUT UP0, UPT, UPT, UPT, UPT, 0x40, 0x4 ;  /* 0x000000000004789c */ /* 0x000fe20003f0e870 */
[----:B------:R-:W-:Y:S05]  /*6de0*/  ISETP.NE.AND.EX P2, PT, RZ, UR51, PT, P2 ;  /* 0x00000033ff007c0c */ /* 0x000fea000bf45320 */
[----:B------:R-:W-:Y:S06]  /*6df0*/  UISETP.NE.AND UP2, UPT, UR4, URZ, UPT ;  /* 0x000000ff0400728c */ /* 0x000fec000bf45270 */
[----:B------:R-:W-:Y:S05]  /*6e00*/  PLOP3.LUT P1, PT, PT, PT, UP2, 0x80, 0x8 ;  /* 0x000000000008781c */ /* 0x000fea0003f2f028 */
[----:B------:R-:W-:Y:S06]  /*6e10*/  @UP2 UPLOP3.LUT UP0, UPT, UPT, UPT, UP1, 0x80, 0x8 ;  /* 0x000000000008289c */ /* 0x000fec0003f0f010 */
[----:B------:R-:W-:Y:S01]  /*6e20*/  PLOP3.LUT P0, PT, PT, PT, UP0, 0x80, 0x8 ;  /* 0x000000000008781c */ /* 0x000fe20003f0f008 */
[----:B------:R-:W-:Y:S01]  /*6e30*/  @!UPT UIADD3 URZ, UPT, UPT, URZ, URZ, URZ ;  /* 0x000000fffffff290 */ /* 0x000fe2000fffe0ff */
[----:B------:R-:W-:Y:S11]  /*6e40*/  BRA.U !UP1, `(.L_x_109) ;  /* 0x00000001093c7547 */ /* 0x000ff6000b800000 */
[----:B------:R-:W-:Y:S01]  /*6e50*/  UISETP.NE.U32.AND UP0, UPT, UR50, URZ, UPT ;  /* 0x000000ff3200728c */ /* 0x000fe2000bf05070 */
[----:B------:R-:W-:Y:S01]  /*6e60*/  HFMA2 R0, -RZ, RZ, 0, 5.9604644775390625e-08 ;  /* 0x00000001ff007431 */ /* 0x000fe200000001ff */
[----:B------:R-:W1:Y:S01]  /*6e70*/  LDCU.64 UR8, c[0x0][0x358] ;  /* 0x00006b00ff0877ac */ /* 0x000e620008000a00 */
[----:B------:R-:W-:Y:S01]  /*6e80*/  IMAD.MOV.U32 R45, RZ, RZ, 0x1 ;  /* 0x00000001ff2d7424 */ /* 0x000fe200078e00ff */
[----:B------:R-:W-:Y:S06]  /*6e90*/  UISETP.NE.AND.EX UP0, UPT, UR51, URZ, UPT, UP0 ;  /* 0x000000ff3300728c */ /* 0x000fec000bf05300 */
        /* <DEDUP_REMOVED lines=9> */
[----:B-12---:R-:W-:Y:S02]  /*6f30*/  @!P3 IMAD.U32 R27, RZ, RZ, UR4 ;  /* 0x00000004ff1bbe24 */ /* 0x006fe4000f8e00ff */
.L_x_109:
[----:B------:R-:W-:Y:S05]  /*6f40*/  @!P4 BRA `(.L_x_110) ;  /* 0x000000000024c947 */ /* 0x000fea0003800000 */
[----:B------:R-:W-:Y:S01]  /*6f50*/  ISETP.NE.U32.AND P3, PT, R40, RZ, PT ;  /* 0x000000ff2800720c */ /* 0x000fe20003f65070 */
[----:B------:R-:W1:Y:S03]  /*6f60*/  LDCU.64 UR4, c[0x0][0x358] ;  /* 0x00006b00ff0477ac */ /* 0x000e660008000a00 */
[----:B------:R-:W-:Y:S11]  /*6f70*/  ISETP.NE.AND.EX P3, PT, R41, RZ, PT, P3 ;  /* 0x000000ff2900720c */ /* 0x000ff60003f65330 */
[----:B------:R-:W-:Y:S02]  /*6f80*/  @!UPT UIADD3 URZ, UPT, UPT, URZ, URZ, URZ ;  /* 0x000000fffffff290 */ /* 0x000fe4000fffe0ff */
[----:B------:R-:W2:Y:S01]  /*6f90*/  @P3 LDC.64 R4, c[0x0][0x9a8] ;  /* 0x00026a00ff043b82 */ /* 0x000ea20000000a00 */
[----:B------:R-:W-:Y:S04]  /*6fa0*/  @P3 IMAD R0, R42, UR48, RZ ;  /* 0x000000302a003c24 */ /* 0x000fe8000f8e02ff */
[----:B--2---:R-:W-:Y:S05]  /*6fb0*/  @P3 IMAD.WIDE R4, R0, 0x4, R4 ;  /* 0x0000000400043825 */ /* 0x004fea00078e0204 */
[----:B-1---5:R1:W5:Y:S02]  /*6fc0*/  @P3 LDG.E R24, desc[UR4][R4.64] ;  /* 0x0000000404183981 */ /* 0x022364000c1e1900 */
[----:B-1----:R-:W2:Y:S02]  /*6fd0*/  @!P3 LDC R24, c[0x0][0x9a0] ;  /* 0x00026800ff18bb82 */ /* 0x002ea40000000800 */
.L_x_110:
[----:B-----5:R-:W-:Y:S01]  /*6fe0*/  FSETP.NEU.AND P3, PT, R27, RZ, PT ;  /* 0x000000ff1b00720b */ /* 0x020fe20003f6d000 */
[----:B------:R-:W1:Y:S01]  /*6ff0*/  LDCU.128 UR12, c[0x0][0xb90] ;  /* 0x00017200ff0c77ac */ /* 0x000e620008000c00 */
[----:B------:R-:W-:Y:S01]  /*7000*/  SEL R3, RZ, 0xffffffff, P2 ;  /* 0xffffffffff037807 */ /* 0x000fe20001000000 */
[----:B------:R-:W-:Y:S01]  /*7010*/  IMAD.SHL.U32 R67, R54, 0x2, RZ ;  /* 0x0000000236437824 */ /* 0x000fe200078e00ff */
[----:B------:R-:W-:Y:S01]  /*7020*/  @P1 LOP3.LUT P2, RZ, R45, 0xff, RZ, 0xc0, !PT ;  /* 0x000000ff2dff1812 */ /* 0x000fe2000784c0ff */
[----:B------:R-:W-:Y:S01]  /*7030*/  BSSY B1, `(.L_x_111) ;  /* 0x0000052000017945 */ /* 0x000fe20003800000 */
[----:B------:R-:W-:Y:S01]  /*7040*/  @P1 SEL R0, RZ, 0xffffffff, P3 ;  /* 0xffffffffff001807 */ /* 0x000fe20001800000 */
[----:B------:R-:W-:Y:S01]  /*7050*/  IMAD.MOV.U32 R69, RZ, RZ, 0x1 ;  /* 0x00000001ff457424 */ /* 0x000fe200078e00ff */
[----:B------:R-:W-:Y:S01]  /*7060*/  LOP3.LUT R53, R53, 0x1, RZ, 0x3c, !PT ;  /* 0x0000000135357812 */ /* 0x000fe200078e3cff */
[----:B------:R-:W3:Y:S01]  /*7070*/  LDCU UR11, c[0x0][0xba0] ;  /* 0x00017400ff0b77ac */ /* 0x000ee20008000800 */
[----:B------:R-:W-:Y:S01]  /*7080*/  @P0 SEL R0, R3, R0, !P2 ;  /* 0x0000000003000207 */ /* 0x000fe20005000000 */
[----:B------:R-:W-:Y:S01]  /*7090*/  IMAD.IADD R25, R23, 0x1, R2 ;  /* 0x0000000117197824 */ /* 0x000fe200078e0202 */
[----:B------:R-:W-:Y:S01]  /*70a0*/  LEA R64, R22, UR44, 0x3 ;  /* 0x0000002c16407c11 */ /* 0x000fe2000f8e18ff */
[----:B------:R-:W-:Y:S01]  /*70b0*/  USHF.L.U32 UR8, UR45, 0x6, URZ ;  /* 0x000000062d087899 */ /* 0x000fe200080006ff */
[----:B------:R-:W-:Y:S01]  /*70c0*/  @P1 LOP3.LUT R0, R0, 0x1, RZ, 0xc0, !PT ;  /* 0x0000000100001812 */ /* 0x000fe200078ec0ff */
[----:B------:R-:W-:Y:S01]  /*70d0*/  IMAD.MOV.U32 R26, RZ, RZ, RZ ;  /* 0x000000ffff1a7224 */ /* 0x000fe200078e00ff */
[----:B------:R-:W-:Y:S02]  /*70e0*/  R2UR UR4, R58 ;  /* 0x000000003a0472ca */ /* 0x000fe400000e0000 */
[----:B------:R-:W-:Y:S02]  /*70f0*/  CS2R R38, SRZ ;  /* 0x0000000000267805 */ /* 0x000fe4000001ff00 */
[----:B------:R-:W-:Y:S01]  /*7100*/  ISETP.NE.U32.OR P6, PT, R0, 0x1, !P1 ;  /* 0x000000010000780c */ /* 0x000fe20004fc5470 */
[----:B------:R-:W-:Y:S01]  /*7110*/  IMAD.U32 R63, RZ, RZ, UR8 ;  /* 0x00000008ff3f7e24 */ /* 0x000fe2000f8e00ff */
[----:B------:R-:W-:Y:S02]  /*7120*/  R2UR UR6, R57 ;  /* 0x00000000390672ca */ /* 0x000fe400000e0000 */
[----:B------:R-:W-:Y:S02]  /*7130*/  CS2R R36, SRZ ;  /* 0x0000000000247805 */ /* 0x000fe4000001ff00 */
[----:B------:R-:W-:Y:S02]  /*7140*/  R2UR UR10, R59 ;  /* 0x000000003b0a72ca */ /* 0x000fe400000e0000 */
[----:B------:R-:W-:Y:S02]  /*7150*/  CS2R R30, SRZ ;  /* 0x00000000001e7805 */ /* 0x000fe4000001ff00 */
[----:B------:R-:W-:Y:S02]  /*7160*/  R2UR UR9, R56 ;  /* 0x00000000380972ca */ /* 0x000fe400000e0000 */
[----:B------:R-:W-:Y:S02]  /*7170*/  CS2R R28, SRZ ;  /* 0x00000000001c7805 */ /* 0x000fe4000001ff00 */
[----:B------:R-:W-:Y:S01]  /*7180*/  PLOP3.LUT P2, PT, PT, PT, UP1, 0x80, 0x8 ;  /* 0x000000000008781c */ /* 0x000fe20003f4f018 */
[----:B------:R-:W-:Y:S01]  /*7190*/  VIADD R68, R67, UR44 ;  /* 0x0000002c43447c36 */ /* 0x000fe20008000000 */
[----:B------:R-:W-:Y:S01]  /*71a0*/  LOP3.LUT P4, R65, R45, 0xff, RZ, 0xc0, !PT ;  /* 0x000000ff2d417812 */ /* 0x000fe2000788c0ff */
[----:B------:R-:W-:Y:S01]  /*71b0*/  UIMAD.WIDE.U32 UR4, UR8, UR4, URZ ;  /* 0x00000004080472a5 */ /* 0x000fe2000f8e00ff */
[----:B------:R-:W-:Y:S02]  /*71c0*/  SEL R4, RZ, 0xffffffff, P3 ;  /* 0xffffffffff047807 */ /* 0x000fe40001800000 */
[----:B------:R-:W-:Y:S01]  /*71d0*/  @P6 SHF.L.U32 R0, R53, 0x1f, RZ ;  /* 0x0000001f35006819 */ /* 0x000fe200000006ff */
[----:B------:R-:W-:Y:S01]  /*71e0*/  USHF.R.U32.HI UR5, URZ, UR6, UR5 ;  /* 0x00000006ff057299 */ /* 0x000fe20008011605 */
[----:B------:R-:W-:Y:S01]  /*71f0*/  P2R R66, PR, RZ, 0x40 ;  /* 0x00000040ff427803 */ /* 0x000fe20000000000 */
[----:B------:R-:W-:Y:S01]  /*7200*/  UISETP.NE.AND UP0, UPT, UR10, 0x1, UPT ;  /* 0x000000010a00788c */ /* 0x000fe2000bf05270 */
[----:B------:R4:W2:Y:S03]  /*7210*/  @P6 SYNCS.PHASECHK.TRANS64.TRYWAIT P1, [UR44+0xd0], R0 ;  /* 0x0000d000ff0065a7 */ /* 0x0008a6000802112c */
[----:B------:R-:W-:Y:S01]  /*7220*/  USEL UR5, UR8, UR5, !UP0 ;  /* 0x0000000508057287 */ /* 0x000fe2000c000000 */
[----:B------:R-:W-:Y:S01]  /*7230*/  @P2 SEL R4, R3, R4, !P4 ;  /* 0x0000000403042207 */ /* 0x000fe20006000000 */
[----:B------:R-:W-:Y:S03]  /*7240*/  UISETP.NE.AND UP0, UPT, UR9, 0x1, UPT ;  /* 0x000000010900788c */ /* 0x000fe6000bf05270 */
[----:B------:R-:W-:Y:S01]  /*7250*/  LOP3.LUT R4, R4, 0x1, RZ, 0xc0, !PT ;  /* 0x0000000104047812 */ /* 0x000fe200078ec0ff */
[----:B------:R-:W-:Y:S02]  /*7260*/  IMAD R6, RZ, RZ, -UR5 ;  /* 0x80000005ff067e24 */ /* 0x000fe4000f8e02ff */
[----:B------:R-:W-:Y:S01]  /*7270*/  IMAD.U32 R62, RZ, RZ, UR5 ;  /* 0x00000005ff3e7e24 */ /* 0x000fe2000f8e00ff */
[----:B------:R-:W-:Y:S01]  /*7280*/  ISETP.NE.U32.AND P5, PT, R4, 0x1, PT ;  /* 0x000000010400780c */ /* 0x000fe20003fa5070 */
[----:B------:R-:W-:Y:S03]  /*7290*/  IMAD R63, R6, UR10, R63 ;  /* 0x0000000a063f7c24 */ /* 0x000fe6000f8e023f */
[----:B------:R-:W-:Y:S02]  /*72a0*/  P2R R70, PR, RZ, 0x20 ;  /* 0x00000020ff467803 */ /* 0x000fe40000000000 */
[----:B----4-:R-:W-:Y:S04]  /*72b0*/  SHF.L.U32 R0, R52, 0x1f, RZ ;  /* 0x0000001f34007819 */ /* 0x010fe800000006ff */
[----:B------:R4:W4:Y:S01]  /*72c0*/  SYNCS.PHASECHK.TRANS64.TRYWAIT P0, [R64+URZ+0x130], R0 ;  /* 0x00013000400075a7 */ /* 0x00092200080011ff */
[----:B-1----:R-:W-:Y:S07]  /*72d0*/  UIMAD.WIDE.U32 UR6, UR5, UR12, URZ ;  /* 0x0000000c050672a5 */ /* 0x002fee000f8e00ff */
[----:B------:R-:W-:Y:S02]  /*72e0*/  UMOV UR4, UR7 ;  /* 0x0000000700047c82 */ /* 0x000fe40008000000 */
[----:B------:R-:W-:Y:S04]  /*72f0*/  USHF.R.U32.HI UR4, URZ, UR13, UR4 ;  /* 0x0000000dff047299 */ /* 0x000fe80008011604 */
[----:B------:R-:W-:Y:S02]  /*7300*/  USEL UR4, UR5, UR4, !UP0 ;  /* 0x0000000405047287 */ /* 0x000fe4000c000000 */
[----:B------:R-:W-:Y:S02]  /*7310*/  UISETP.NE.AND UP0, UPT, UR14, 0x1, UPT ;  /* 0x000000010e00788c */ /* 0x000fe4000bf05270 */
[----:B------:R-:W-:Y:S02]  /*7320*/  UIMAD.WIDE.U32 UR6, UR4, UR15, URZ ;  /* 0x0000000f040672a5 */ /* 0x000fe4000f8e00ff */
[----:B------:R-:W-:Y:S02]  /*7330*/  IMAD.U32 R61, RZ, RZ, UR4 ;  /* 0x00000004ff3d7e24 */ /* 0x000fe4000f8e00ff */
[----:B------:R-:W-:Y:S01]  /*7340*/  IMAD R5, RZ, RZ, -UR4 ;  /* 0x80000004ff057e24 */ /* 0x000fe2000f8e02ff */
[----:B------:R-:W-:Y:S01]  /*7350*/  PLOP3.LUT P2, PT, PT, PT, UP0, 0x80, 0x8 ;  /* 0x000000000008781c */ /* 0x000fe20003f4f008 */
[----:B------:R-:W-:Y:S01]  /*7360*/  IMAD.U32 R60, RZ, RZ, UR4 ;  /* 0x00000004ff3c7e24 */ /* 0x000fe2000f8e00ff */
[----:B------:R-:W-:Y:S01]  /*7370*/  UMOV UR6, UR7 ;  /* 0x0000000700067c82 */ /* 0x000fe20008000000 */
[----:B------:R-:W-:Y:S01]  /*7380*/  IMAD R62, R5, UR9, R62 ;  /* 0x00000009053e7c24 */ /* 0x000fe2000f8e023e */
[----:B---3--:R-:W-:Y:S06]  /*7390*/  USHF.R.U32.HI UR6, URZ, UR11, UR6 ;  /* 0x0000000bff067299 */ /* 0x008fec0008011606 */
[----:B------:R-:W-:Y:S05]  /*73a0*/  SEL R61, R61, UR6, !P2 ;  /* 0x000000063d3d7c07 */ /* 0x000fea000d000000 */
[----:B------:R-:W-:Y:S04]  /*73b0*/  IMAD.MOV R3, RZ, RZ, -R61 ;  /* 0x000000ffff037224 */ /* 0x000fe800078e0a3d */
[----:B------:R-:W-:Y:S01]  /*73c0*/  IMAD R60, R3, UR14, R60 ;  /* 0x0000000e033c7c24 */ /* 0x000fe2000f8e023c */
[----:B--2---:R-:W-:Y:S01]  /*73d0*/  @P6 SEL R69, RZ, 0x1, !P1 ;  /* 0x00000001ff456807 */ /* 0x004fe20004800000 */
[----:B------:R-:W-:Y:S06]  /*73e0*/  @!P6 BRA `(.L_x_112) ;  /* 0x000000000058e947 */ /* 0x000fec0003800000 */
[----:B------:R-:W-:Y:S01]  /*73f0*/  VIADD R2, R68, 0x200 ;  /* 0x0000020044027836 */ /* 0x000fe20000000000 */
[----:B------:R-:W-:Y:S01]  /*7400*/  LOP3.LUT P6, RZ, R44, 0x40, RZ, 0xc0, !PT ;  /* 0x000000402cff7812 */ /* 0x000fe200078cc0ff */
[----:B------:R-:W-:Y:S01]  /*7410*/  BSSY B0, `(.L_x_113) ;  /* 0x000000e000007945 */ /* 0x000fe20003800000 */
[----:B------:R-:W-:Y:S01]  /*7420*/  ISETP.NE.AND P2, PT, R69, RZ, PT ;  /* 0x000000ff4500720c */ /* 0x000fe20003f45270 */
[----:B------:R-:W-:Y:S01]  /*7430*/  @P5 VIADD R4, R68, 0x210 ;  /* 0x0000021044045836 */ /* 0x000fe20000000000 */
[----:B------:R-:W-:Y:S01]  /*7440*/  PLOP3.LUT P1, PT, PT, PT, PT, 0x8, 0x80 ;  /* 0x000000000080781c */ /* 0x000fe20003f2e170 */
[----:B------:R-:W-:Y:S01]  /*7450*/  IMAD.MOV.U32 R39, RZ, RZ, RZ ;  /* 0x000000ffff277224 */ /* 0x000fe200078e00ff */
[----:B------:R-:W-:Y:S02]  /*7460*/  @P5 PLOP3.LUT P1, PT, P6, PT, PT, 0x80, 0x8 ;  /* 0x000000000008581c */ /* 0x000fe4000372f070 */
[----:B------:R-:W-:Y:S02]  /*7470*/  CS2R R36, SRZ ;  /* 0x0000000000247805 */ /* 0x000fe4000001ff00 */
[----:B------:R-:W-:Y:S02]  /*7480*/  CS2R R30, SRZ ;  /* 0x00000000001e7805 */ /* 0x000fe4000001ff00 */
[----:B------:R-:W-:Y:S07]  /*7490*/  CS2R R28, SRZ ;  /* 0x00000000001c7805 */ /* 0x000fee000001ff00 */
[----:B------:R-:W-:Y:S01]  /*74a0*/  @P1 VIADD R4, R2, 0xfffffff0 ;  /* 0xfffffff002041836 */ /* 0x000fe20000000000 */
[----:B------:R-:W-:Y:S06]  /*74b0*/  @P2 BRA `(.L_x_114) ;  /* 0x00000000000c2947 */ /* 0x000fec0003800000 */
[----:B------:R-:W-:Y:S04]  /*74c0*/  SHF.L.U32 R3, R53, 0x1f, RZ ;  /* 0x0000001f35037819 */ /* 0x000fe800000006ff */
[----:B------:R-:W1:Y:S02]  /*74d0*/  SYNCS.PHASECHK.TRANS64.TRYWAIT P1, [UR44+0xd0], R3 ;  /* 0x0000d003ff0075a7 */ /* 0x000e64000802112c */
[----:B-1----:R-:W-:Y:S05]  /*74e0*/  @!P1 BRA `(.L_x_115) ;  /* 0x0000003000d89947 */ /* 0x002fea0003800000 */
.L_x_114:
[----:B------:R-:W-:Y:S05]  /*74f0*/  BSYNC B0 ;  /* 0x0000000000007941 */ /* 0x000fea0003800000 */
.L_x_113:
[----:B------:R-:W-:Y:S01]  /*7500*/  ISETP.NE.AND P1, PT, R70, RZ, PT ;  /* 0x000000ff4600720c */ /* 0x000fe20003f25270 */
[----:B------:R-:W-:Y:S11]  /*7510*/  HFMA2 R26, -RZ, RZ, 0, 5.9604644775390625e-08 ;  /* 0x00000001ff1a7431 */ /* 0x000ff600000001ff */
[----:B------:R-:W-:Y:S01]  /*7520*/  @!UPT UIADD3 URZ, UPT, UPT, URZ, URZ, URZ ;  /* 0x000000fffffff290 */ /* 0x000fe2000fffe0ff */
[----:B------:R2:W3:Y:S04]  /*7530*/  @P1 LDS.128 R36, [R4] ;  /* 0x0000000004241984 */ /* 0x0004e80000000c00 */
[----:B------:R2:W1:Y:S02]  /*7540*/  @P1 LDS.128 R28, [R67+UR44+0x200] ;  /* 0x0002002c431c1984 */ /* 0x0004640008000c00 */
.L_x_112:
[----:B------:R-:W-:Y:S05]  /*7550*/  BSYNC B1 ;  /* 0x0000000000017941 */ /* 0x000fea0003800000 */
.L_x_111:
[----:B-1----:R-:W-:Y:S04]  /*7560*/  SHF.R.U32.HI R2, RZ, 0x15, R25 ;  /* 0x00000015ff027819 */ /* 0x002fe80000011619 */
[----:B------:R-:W-:Y:S01]  /*7570*/  LOP3.LUT P1, RZ, R2, 0x3, R46, 0x48, !PT ;  /* 0x0000000302ff7812 */ /* 0x000fe2000782482e */
[----:B------:R-:W-:Y:S01]  /*7580*/  @!UPT UIADD3 URZ, UPT, UPT, URZ, URZ, URZ ;  /* 0x000000fffffff290 */ /* 0x000fe2000fffe0ff */
[----:B----4-:R-:W-:Y:S11]  /*7590*/  @P0 BRA `(.L_x_116) ;  /* 0x0000000000080947 */ /* 0x010ff60003800000 */
[----:B------:R-:W1:Y:S02]  /*75a0*/  SYNCS.PHASECHK.TRANS64.TRYWAIT P0, [R64+URZ+0x130], R0 ;  /* 0x00013000400075a7 */ /* 0x000e6400080011ff */
[----:B-1----:R-:W-:Y:S05]  /*75b0*/  @!P0 BRA `(.L_x_117) ;  /* 0x0000003000bc8947 */ /* 0x002fea0003800000 */
.L_x_116:
[----:B------:R-:W-:Y:S05]  /*75c0*/  @!P1 BRA `(.L_x_118) ;  /* 0x0000000000409947 */ /* 0x000fea0003800000 */
[----:B------:R-:W4:Y:S01]  /*75d0*/  LDCU.64 UR8, c[0x4][0x70] ;  /* 0x01000e00ff0877ac */ /* 0x000f220008000a00 */
[----:B------:R-:W-:Y:S01]  /*75e0*/  MOV R3, 0x0 ;  /* 0x0000000000037802 */ /* 0x000fe20000000f00 */
[----:B------:R-:W-:Y:S02]  /*75f0*/  HFMA2 R12, -RZ, RZ, 0, 5.9604644775390625e-08 ;  /* 0x00000001ff0c7431 */ /* 0x000fe400000001ff */
[----:B------:R-:W-:Y:S02]  /*7600*/  IMAD.MOV.U32 R8, RZ, RZ, 0x192 ;  /* 0x00000192ff087424 */ /* 0x000fe400078e00ff */
[----:B------:R-:W-:Y:S01]  /*7610*/  IMAD.MOV.U32 R13, RZ, RZ, RZ ;  /* 0x000000ffff0d7224 */ /* 0x000fe200078e00ff */
[----:B------:R-:W5:Y:S01]  /*7620*/  LDCU.64 UR6, c[0x4][0x78] ;  /* 0x01000f00ff0677ac */ /* 0x000f620008000a00 */
[----:B------:R-:W1:Y:S01]  /*7630*/  LDC.64 R2, c[0x4][R3] ;  /* 0x0100000003027b82 */ /* 0x000e620000000a00 */
[----:B------:R-:W3:Y:S01]  /*7640*/  LDCU.64 UR4, c[0x4][0x10] ;  /* 0x01000200ff0477ac */ /* 0x000ee20008000a00 */
[----:B----4-:R-:W-:Y:S01]  /*7650*/  MOV R5, UR9 ;  /* 0x0000000900057c02 */ /* 0x010fe20008000f00 */
[----:B--2---:R-:W-:Y:S01]  /*7660*/  IMAD.U32 R4, RZ, RZ, UR8 ;  /* 0x00000008ff047e24 */ /* 0x004fe2000f8e00ff */
[----:B-----5:R-:W-:Y:S01]  /*7670*/  MOV R7, UR7 ;  /* 0x0000000700077c02 */ /* 0x020fe20008000f00 */
[----:B------:R-:W-:Y:S01]  /*7680*/  IMAD.U32 R6, RZ, RZ, UR6 ;  /* 0x00000006ff067e24 */ /* 0x000fe2000f8e00ff */
[----:B---3--:R-:W-:Y:S01]  /*7690*/  MOV R11, UR5 ;  /* 0x00000005000b7c02 */ /* 0x008fe20008000f00 */
[----:B------:R-:W-:Y:S02]  /*76a0*/  IMAD.U32 R10, RZ, RZ, UR4 ;  /* 0x00000004ff0a7e24 */ /* 0x000fe4000f8e00ff */
[----:B------:R-:W-:Y:S07]  /*76b0*/  LEPC R20, `(.L_x_118) ;  /* 0x000000001014794e */ /* 0x000fee0000000000 */
[----:B-1----:R-:W-:Y:S05]  /*76c0*/  CALL.ABS.NOINC R2 ;  /* 0x0000000002007343 */ /* 0x002fea0003c00000 */
.L_x_118:
[----:B------:R-:W-:Y:S05]  /*76d0*/  WARPSYNC.ALL ;  /* 0x0000000000007948 */ /* 0x000fea0003800000 */
[----:B------:R-:W-:Y:S01]  /*76e0*/  R2UR UR4, R25 ;  /* 0x00000000190472ca */ /* 0x000fe200000e0000 */
[--C-:B------:R-:W-:Y:S01]  /*76f0*/  HADD2.F32 R3, -RZ, R28.reuse.H0_H0 ;  /* 0x2000001cff037230 */ /* 0x100fe20000004100 */
[----:B------:R-:W-:Y:S01]  /*7700*/  MOV R72, 0x10 ;  /* 0x0000001000487802 */ /* 0x000fe20000000f00 */
[--C-:B------:R-:W-:Y:S01]  /*7710*/  HADD2.F32 R20, -RZ, R29.reuse.H0_H0 ;  /* 0x2000001dff147230 */ /* 0x100fe20000004100 */
[----:B------:R-:W-:Y:S01]  /*7720*/  LOP3.LUT P6, RZ, R44, 0x40, RZ, 0xc0, !PT ;  /* 0x000000402cff7812 */ /* 0x000fe200078cc0ff */
[----:B------:R-:W-:Y:S01]  /*7730*/  BSSY.RECONVERGENT B0, `(.L_x_119) ;  /* 0x0000058000007945 */ /* 0x000fe20003800200 */
[----:B------:R-:W-:Y:S02]  /*7740*/  ISETP.NE.AND P0, PT, R55, RZ, PT ;  /* 0x000000ff3700720c */ /* 0x000fe40003f05270 */
[----:B------:R-:W-:Y:S04]  /*7750*/  SEL R72, R72, 0xfffffff0, !P6 ;  /* 0xfffffff048487807 */ /* 0x000fe80007000000 */
[----:B------:R-:W-:Y:S01]  /*7760*/  IADD3 R68, PT, PT, R68, R72, RZ ;  /* 0x0000004844447210 */ /* 0x000fe20007ffe0ff */
[----:B--2---:R-:W1:Y:S02]  /*7770*/  LDTM.x16 R4, tmem[UR4] ;  /* 0x00000004000479ee */ /* 0x004e640008240000 */
[C---:B-1----:R-:W-:Y:S01]  /*7780*/  FMUL R0, R24.reuse, R4 ;  /* 0x0000000418007220 */ /* 0x042fe20000400000 */
[----:B------:R-:W-:Y:S02]  /*7790*/  HADD2.F32 R4, -RZ, R28.H1_H1 ;  /* 0x3000001cff047230 */ /* 0x000fe40000004100 */
[C---:B------:R-:W-:Y:S01]  /*77a0*/  FMUL R2, R24.reuse, R5 ;  /* 0x0000000518027220 */ /* 0x040fe20000400000 */
[C---:B------:R-:W-:Y:S01]  /*77b0*/  FMUL R5, R24.reuse, R9 ;  /* 0x0000000918057220 */ /* 0x040fe20000400000 */
[C---:B------:R-:W-:Y:S01]  /*77c0*/  FFMA R0, R27.reuse, R3, R0 ;  /* 0x000000031b007223 */ /* 0x040fe20000000000 */
[C---:B------:R-:W-:Y:S01]  /*77d0*/  FMUL R9, R24.reuse, R13 ;  /* 0x0000000d18097220 */ /* 0x040fe20000400000 */
[C---:B------:R-:W-:Y:S01]  /*77e0*/  FFMA R2, R27.reuse, R4, R2 ;  /* 0x000000041b027223 */ /* 0x040fe20000000002 */
[C---:B------:R-:W-:Y:S01]  /*77f0*/  FMUL R4, R24.reuse, R8 ;  /* 0x0000000818047220 */ /* 0x040fe20000400000 */
[C---:B------:R-:W-:Y:S01]  /*7800*/  FMUL R8, R24.reuse, R12 ;  /* 0x0000000c18087220 */ /* 0x040fe20000400000 */
[C---:B------:R-:W-:Y:S01]  /*7810*/  FMUL R12, R24.reuse, R16 ;  /* 0x00000010180c7220 */ /* 0x040fe20000400000 */
[C---:B------:R-:W-:Y:S01]  /*7820*/  FMUL R3, R24.reuse, R6 ;  /* 0x0000000618037220 */ /* 0x040fe20000400000 */
[----:B------:R-:W-:Y:S01]  /*7830*/  FMUL R13, R24, R17 ;  /* 0x00000011180d7220 */ /* 0x000fe20000400000 */
[----:B------:R-:W-:Y:S01]  /*7840*/  HADD2.F32 R16, -RZ, R29.H1_H1 ;  /* 0x3000001dff107230 */ /* 0x000fe20000004100 */
[----:B------:R-:W-:Y:S01]  /*7850*/  F2FP.F16.F32.PACK_AB R32, R2, R0 ;  /* 0x000000000220723e */ /* 0x000fe200000000ff */
[C---:B------:R-:W-:Y:S01]  /*7860*/  FMUL R7, R24.reuse, R7 ;  /* 0x0000000718077220 */ /* 0x040fe20000400000 */
[--C-:B------:R-:W-:Y:S02]  /*7870*/  HADD2.F32 R17, -RZ, R30.reuse.H0_H0 ;  /* 0x2000001eff117230 */ /* 0x100fe40000004100 */
[C---:B------:R-:W-:Y:S01]  /*7880*/  FFMA R3, R27.reuse, R20, R3 ;  /* 0x000000141b037223 */ /* 0x040fe20000000003 */
[----:B------:R-:W-:Y:S02]  /*7890*/  HADD2.F32 R0, -RZ, R30.H1_H1 ;  /* 0x3000001eff007230 */ /* 0x000fe40000004100 */
[C---:B------:R-:W-:Y:S01]  /*78a0*/  FFMA R7, R27.reuse, R16, R7 ;  /* 0x000000101b077223 */ /* 0x040fe20000000007 */
[--C-:B------:R-:W-:Y:S02]  /*78b0*/  HADD2.F32 R2, -RZ, R31.reuse.H0_H0 ;  /* 0x2000001fff027230 */ /* 0x100fe40000004100 */
[C---:B------:R-:W-:Y:S01]  /*78c0*/  FFMA R4, R27.reuse, R17, R4 ;  /* 0x000000111b047223 */ /* 0x040fe20000000004 */
[C---:B------:R-:W-:Y:S01]  /*78d0*/  FMUL R6, R24.reuse, R10 ;  /* 0x0000000a18067220 */ /* 0x040fe20000400000 */
[C---:B------:R-:W-:Y:S01]  /*78e0*/  FFMA R5, R27.reuse, R0, R5 ;  /* 0x000000001b057223 */ /* 0x040fe20000000005 */
[----:B------:R-:W-:Y:S02]  /*78f0*/  HADD2.F32 R16, -RZ, R31.H1_H1 ;  /* 0x3000001fff107230 */ /* 0x000fe40000004100 */
[C---:B------:R-:W-:Y:S01]  /*7900*/  FMUL R11, R24.reuse, R11 ;  /* 0x0000000b180b7220 */ /* 0x040fe20000400000 */
[--C-:B---3--:R-:W-:Y:S02]  /*7910*/  HADD2.F32 R0, -RZ, R36.reuse.H0_H0 ;  /* 0x20000024ff007230 */ /* 0x108fe40000004100 */
[----:B------:R-:W-:Y:S01]  /*7920*/  FFMA R6, R27, R2, R6 ;  /* 0x000000021b067223 */ /* 0x000fe20000000006 */
[----:B------:R-:W-:Y:S01]  /*7930*/  F2FP.F16.F32.PACK_AB R33, R7, R3 ;  /* 0x000000030721723e */ /* 0x000fe200000000ff */
[C---:B------:R-:W-:Y:S01]  /*7940*/  FFMA R11, R27.reuse, R16, R11 ;  /* 0x000000101b0b7223 */ /* 0x040fe2000000000b */
[----:B------:R-:W-:Y:S02]  /*7950*/  HADD2.F32 R2, -RZ, R36.H1_H1 ;  /* 0x30000024ff027230 */ /* 0x000fe40000004100 */
[C---:B------:R-:W-:Y:S01]  /*7960*/  FFMA R8, R27.reuse, R0, R8 ;  /* 0x000000001b087223 */ /* 0x040fe20000000008 */
[--C-:B------:R-:W-:Y:S02]  /*7970*/  HADD2.F32 R3, -RZ, R37.reuse.H0_H0 ;  /* 0x20000025ff037230 */ /* 0x100fe40000004100 */
[C---:B------:R-:W-:Y:S01]  /*7980*/  FMUL R10, R24.reuse, R14 ;  /* 0x0000000e180a7220 */ /* 0x040fe20000400000 */
[----:B------:R-:W-:Y:S02]  /*7990*/  HADD2.F32 R0, -RZ, R37.H1_H1 ;  /* 0x30000025ff007230 */ /* 0x000fe40000004100 */
[C---:B------:R-:W-:Y:S01]  /*79a0*/  FMUL R15, R24.reuse, R15 ;  /* 0x0000000f180f7220 */ /* 0x040fe20000400000 */
[C---:B------:R-:W-:Y:S01]  /*79b0*/  FFMA R9, R27.reuse, R2, R9 ;  /* 0x000000021b097223 */ /* 0x040fe20000000009 */
[C---:B------:R-:W-:Y:S01]  /*79c0*/  FFMA R10, R27.reuse, R3, R10 ;  /* 0x000000031b0a7223 */ /* 0x040fe2000000000a */
[--C-:B------:R-:W-:Y:S02]  /*79d0*/  HADD2.F32 R2, -RZ, R38.reuse.H0_H0 ;  /* 0x20000026ff027230 */ /* 0x100fe40000004100 */
[----:B------:R-:W-:Y:S01]  /*79e0*/  FFMA R15, R27, R0, R15 ;  /* 0x000000001b0f7223 */ /* 0x000fe2000000000f */
[----:B------:R-:W-:Y:S01]  /*79f0*/  HADD2.F32 R3, -RZ, R38.H1_H1 ;  /* 0x30000026ff037230 */ /* 0x000fe20000004100 */
[----:B------:R-:W-:Y:S01]  /*7a00*/  F2FP.F16.F32.PACK_AB R34, R5, R4 ;  /* 0x000000040522723e */ /* 0x000fe200000000ff */
[--C-:B------:R-:W-:Y:S02]  /*7a10*/  HADD2.F32 R0, -RZ, R39.reuse.H0_H0 ;  /* 0x20000027ff007230 */ /* 0x100fe40000004100 */
[C---:B------:R-:W-:Y:S01]  /*7a20*/  FMUL R14, R24.reuse, R18 ;  /* 0x00000012180e7220 */ /* 0x040fe20000400000 */
[----:B------:R-:W-:Y:S02]  /*7a30*/  HADD2.F32 R4, -RZ, R39.H1_H1 ;  /* 0x30000027ff047230 */ /* 0x000fe40000004100 */
[----:B------:R-:W-:Y:S01]  /*7a40*/  FMUL R19, R24, R19 ;  /* 0x0000001318137220 */ /* 0x000fe20000400000 */
[----:B------:R-:W-:Y:S01]  /*7a50*/  F2FP.F16.F32.PACK_AB R35, R11, R6 ;  /* 0x000000060b23723e */ /* 0x000fe200000000ff */
[C---:B------:R-:W-:Y:S01]  /*7a60*/  FFMA R12, R27.reuse, R2, R12 ;  /* 0x000000021b0c7223 */ /* 0x040fe2000000000c */
[C---:B------:R-:W-:Y:S01]  /*7a70*/  FFMA R13, R27.reuse, R3, R13 ;  /* 0x000000031b0d7223 */ /* 0x040fe2000000000d */
[C---:B------:R-:W-:Y:S01]  /*7a80*/  FFMA R14, R27.reuse, R0, R14 ;  /* 0x000000001b0e7223 */ /* 0x040fe2000000000e */
[----:B------:R-:W-:Y:S01]  /*7a90*/  FFMA R19, R27, R4, R19 ;  /* 0x000000041b137223 */ /* 0x000fe20000000013 */
[----:B------:R1:W-:Y:S01]  /*7aa0*/  STS.128 [R67+UR44+0x200], R32 ;  /* 0x0002002043007988 */ /* 0x0003e20008000c2c */
[----:B------:R-:W-:Y:S02]  /*7ab0*/  F2FP.F16.F32.PACK_AB R8, R9, R8 ;  /* 0x000000080908723e */ /* 0x000fe400000000ff */
[----:B------:R-:W-:Y:S02]  /*7ac0*/  F2FP.F16.F32.PACK_AB R9, R15, R10 ;  /* 0x0000000a0f09723e */ /* 0x000fe400000000ff */
[----:B------:R-:W-:Y:S02]  /*7ad0*/  F2FP.F16.F32.PACK_AB R10, R13, R12 ;  /* 0x0000000c0d0a723e */ /* 0x000fe400000000ff */
[----:B------:R-:W-:Y:S05]  /*7ae0*/  F2FP.F16.F32.PACK_AB R11, R19, R14 ;  /* 0x0000000e130b723e */ /* 0x000fea00000000ff */
[----:B------:R1:W-:Y:S01]  /*7af0*/  STS.128 [R68+0x200], R8 ;  /* 0x0002000844007388 */ /* 0x0003e20000000c00 */
[----:B------:R-:W-:Y:S01]  /*7b00*/  @!PT LDS RZ, [RZ] ;  /* 0x00000000fffff984 */ /* 0x000fe20000000800 */
[----:B------:R-:W-:Y:S01]  /*7b10*/  @!PT LDS RZ, [RZ] ;  /* 0x00000000fffff984 */ /* 0x000fe20000000800 */
[----:B------:R-:W-:Y:S01]  /*7b20*/  @!PT LDS RZ, [RZ] ;  /* 0x00000000fffff984 */ /* 0x000fe20000000800 */
[----:B------:R-:W-:Y:S01]  /*7b30*/  @!PT LDS RZ, [RZ] ;  /* 0x00000000fffff984 */ /* 0x000fe20000000800 */
[----:B------:R2:W-:Y:S07]  /*7b40*/  MEMBAR.ALL.CTA ;  /* 0x0000000000007992 */ /* 0x0005ee0000008000 */
[----:B--2---:R-:W2:Y:S02]  /*7b50*/  FENCE.VIEW.ASYNC.S ;  /* 0x00000000000073c6 */ /* 0x004ea40000000000 */
[----:B--2---:R-:W-:Y:S06]  /*7b60*/  BAR.SYNC.DEFER_BLOCKING 0x1, 0x80 ;  /* 0x0042000000007b1d */ /* 0x004fec0000010000 */
[----:B------:R-:W-:Y:S05]  /*7b70*/  @P0 BRA `(.L_x_120) ;  /* 0x00000000004c0947 */ /* 0x000fea0003800000 */
[----:B------:R-:W-:Y:S01]  /*7b80*/  UIADD3 UR4, UPT, UPT, UR44, 0x200, URZ ;  /* 0x000002002c047890 */ /* 0x000fe2000fffe0ff */
[----:B------:R-:W-:Y:S01]  /*7b90*/  R2UR UR10, R63 ;  /* 0x000000003f0a72ca */ /* 0x000fe200000e0000 */
[----:B------:R-:W-:Y:S01]  /*7ba0*/  UMOV UR9, UR46 ;  /* 0x0000002e00097c82 */ /* 0x000fe20008000000 */
[----:B------:R-:W-:Y:S01]  /*7bb0*/  R2UR UR11, R62 ;  /* 0x000000003e0b72ca */ /* 0x000fe200000e0000 */
[----:B------:R-:W-:Y:S01]  /*7bc0*/  UIADD3 UR6, UPT, UPT, UR44, 0xa00, URZ ;  /* 0x00000a002c067890 */ /* 0x000fe2000fffe0ff */
[----:B------:R-:W-:Y:S01]  /*7bd0*/  R2UR UR12, R60 ;  /* 0x000000003c0c72ca */ /* 0x000fe200000e0000 */
[----:B------:R-:W-:Y:S01]  /*7be0*/  IMAD.U32 R50, RZ, RZ, UR4 ;  /* 0x00000004ff327e24 */ /* 0x000fe2000f8e00ff */
[----:B------:R-:W-:Y:S01]  /*7bf0*/  R2UR UR13, R61 ;  /* 0x000000003d0d72ca */ /* 0x000fe200000e0000 */
[----:B------:R-:W-:Y:S02]  /*7c00*/  UIADD3 UR4, UP0, UPT, UR62, 0x780, URZ ;  /* 0x000007803e047890 */ /* 0x000fe4000ff1e0ff */
[----:B------:R-:W-:Y:S01]  /*7c10*/  UIADD3 UR7, UPT, UPT, UR46, 0x40, URZ ;  /* 0x000000402e077890 */ /* 0x000fe2000fffe0ff */
[----:B------:R-:W-:Y:S01]  /*7c20*/  R2UR UR8, R50 ;  /* 0x00000000320872ca */ /* 0x000fe200000e0000 */
[----:B------:R-:W-:Y:S11]  /*7c30*/  UIADD3.X UR5, UPT, UPT, URZ, UR63, URZ, UP0, !UPT ;  /* 0x0000003fff057290 */ /* 0x000ff600087fe4ff */
[----:B------:R-:W-:Y:S01]  /*7c40*/  @!UPT UIADD3 URZ, UPT, UPT, URZ, URZ, URZ ;  /* 0x000000fffffff290 */ /* 0x000fe2000fffe0ff */
[----:B------:R2:W-:Y:S02]  /*7c50*/  UTMASTG.5D.IM2COL [UR8], [UR4] ;  /* 0x00000008040073b5 */ /* 0x0005e40008060000 */
[----:B--2---:R-:W-:Y:S01]  /*7c60*/  UMOV UR8, UR6 ;  /* 0x0000000600087c82 */ /* 0x004fe20008000000 */
[----:B------:R-:W-:Y:S02]  /*7c70*/  UMOV UR9, UR7 ;  /* 0x0000000700097c82 */ /* 0x000fe40008000000 */
[----:B------:R2:W-:Y:S01]  /*7c80*/  UTMASTG.5D.IM2COL [UR8], [UR4] ;  /* 0x00000008040073b5 */ /* 0x0005e20008060000 */
[----:B------:R0:W-:Y:S01]  /*7c90*/  UTMACMDFLUSH ;  /* 0x00000000000079b7 */ /* 0x0001e20000000000 */
[----:B--2---:R-:W-:Y:S04]  /*7ca0*/  DEPBAR.LE SB0, 0x1 ;  /* 0x000080400000791a */ /* 0x004fe80000000000 */
.L_x_120:
[----:B------:R-:W-:Y:S05]  /*7cb0*/  BSYNC.RECONVERGENT B0 ;  /* 0x0000000000007941 */ /* 0x000fea0003800200 */
.L_x_119:
[----:B------:R-:W-:Y:S01]  /*7cc0*/  BAR.SYNC.DEFER_BLOCKING 0x1, 0x80 ;  /* 0x0042000000007b1d */ /* 0x000fe20000010000 */
[----:B------:R-:W-:Y:S01]  /*7cd0*/  ISETP.NE.AND P1, PT, R66, RZ, PT ;  /* 0x000000ff4200720c */ /* 0x000fe20003f25270 */
[----:B------:R-:W-:Y:S01]  /*7ce0*/  UISETP.NE.AND UP0, UPT, UR49, URZ, UPT ;  /* 0x000000ff3100728c */ /* 0x000fe2000bf05270 */
[----:B------:R-:W-:Y:S11]  /*7cf0*/  LEA R4, R26, UR44, 0x3 ;  /* 0x0000002c1a047c11 */ /* 0x000ff6000f8e18ff */
[----:B------:R-:W-:Y:S01]  /*7d00*/  @P1 SHF.L.U32 R3, R53, 0x1f, RZ ;  /* 0x0000001f35031819 */ /* 0x000fe200000006ff */
[----:B------:R-:W-:Y:S06]  /*7d10*/  BRA.U !UP0, `(.L_x_121) ;  /* 0x0000000108247547 */ /* 0x000fec000b800000 */
[----:B------:R-:W2:Y:S01]  /*7d20*/  S2R R0, SR_CgaCtaId ;  /* 0x0000000000007919 */ /* 0x000ea20000008800 */
[----:B------:R-:W-:Y:S01]  /*7d30*/  IMAD.U32 R2, RZ, RZ, UR47 ;  /* 0x0000002fff027e24 */ /* 0x000fe2000f8e00ff */
[----:B------:R-:W-:Y:S04]  /*7d40*/  UIADD3 UR4, UPT, UPT, UR47, 0x1, URZ ;  /* 0x000000012f047890 */ /* 0x000fe8000fffe0ff */
[----:B------:R-:W-:Y:S01]  /*7d50*/  @P1 LEA R2, R2, UR44, 0x3 ;  /* 0x0000002c02021c11 */ /* 0x000fe2000f8e18ff */
[----:B------:R-:W-:Y:S04]  /*7d60*/  UISETP.NE.AND UP0, UPT, UR4, 0x4, UPT ;  /* 0x000000040400788c */ /* 0x000fe8000bf05270 */
[----:B------:R-:W-:Y:S01]  /*7d70*/  @P1 VIADD R2, R2, 0xf0 ;  /* 0x000000f002021836 */ /* 0x000fe20000000000 */
[----:B------:R-:W-:Y:S04]  /*7d80*/  USEL UR47, UR4, URZ, UP0 ;  /* 0x000000ff042f7287 */ /* 0x000fe80008000000 */
[----:B--2---:R-:W-:Y:S04]  /*7d90*/  @P1 PRMT R0, R0, 0x654, R2 ;  /* 0x0000065400001816 */ /* 0x004fe80000000002 */
[----:B------:R2:W-:Y:S04]  /*7da0*/  @P1 SYNCS.ARRIVE.TRANS64.RED.A1T0 RZ, [R0+URZ], RZ ;  /* 0x000000ff00ff19a7 */ /* 0x0005e800081004ff */
.L_x_121:
[----:B------:R-:W3:Y:S01]  /*7db0*/  @P1 SYNCS.PHASECHK.TRANS64.TRYWAIT P0, [R4+URZ+0xd0], R3 ;  /* 0x0000d003040015a7 */ /* 0x000ee200080011ff */
[----:B------:R-:W-:Y:S01]  /*7dc0*/  BSSY B1, `(.L_x_122) ;  /* 0x0000012000017945 */ /* 0x000fe20003800000 */
[----:B---3--:R-:W-:Y:S03]  /*7dd0*/  @P1 SEL R69, RZ, 0x1, !P0 ;  /* 0x00000001ff451807 */ /* 0x008fe60004000000 */
[----:B------:R-:W-:Y:S05]  /*7de0*/  @!P1 BRA `(.L_x_123) ;  /* 0x00000000003c9947 */ /* 0x000fea0003800000 */
[----:B------:R-:W-:Y:S01]  /*7df0*/  ISETP.NE.AND P1, PT, R70, RZ, PT ;  /* 0x000000ff4600720c */ /* 0x000fe20003f25270 */
[----:B------:R-:W-:Y:S01]  /*7e00*/  BSSY B0, `(.L_x_124) ;  /* 0x0000009000007945 */ /* 0x000fe20003800000 */
[----:B------:R-:W-:Y:S11]  /*7e10*/  ISETP.NE.AND P0, PT, R69, RZ, PT ;  /* 0x000000ff4500720c */ /* 0x000ff60003f05270 */
[----:B------:R-:W-:Y:S05]  /*7e20*/  @P1 IMAD R3, R26, 0x1000, R67 ;  /* 0x000010001a031824 */ /* 0x000fea00078e0243 */
[----:B------:R-:W-:Y:S05]  /*7e30*/  @P1 IADD3 R2, PT, PT, R3, UR44, RZ ;  /* 0x0000002c03021c10 */ /* 0x000fea000fffe0ff */
[----:B------:R-:W-:Y:S01]  /*7e40*/  @P1 IMAD.IADD R2, R72, 0x1, R2 ;  /* 0x0000000148021824 */ /* 0x000fe200078e0202 */
[----:B------:R-:W-:Y:S06]  /*7e50*/  @P0 BRA `(.L_x_125) ;  /* 0x00000000000c0947 */ /* 0x000fec0003800000 */
[----:B--2---:R-:W-:Y:S04]  /*7e60*/  SHF.L.U32 R0, R53, 0x1f, RZ ;  /* 0x0000001f35007819 */ /* 0x004fe800000006ff */
[----:B------:R-:W2:Y:S02]  /*7e70*/  SYNCS.PHASECHK.TRANS64.TRYWAIT P0, [R4+URZ+0xd0], R0 ;  /* 0x0000d000040075a7 */ /* 0x000ea400080011ff */
[----:B--2---:R-:W-:Y:S05]  /*7e80*/  @!P0 BRA `(.L_x_126) ;  /* 0x00000028009c8947 */ /* 0x004fea0003800000 */
.L_x_125:
[----:B------:R-:W-:Y:S05]  /*7e90*/  BSYNC B0 ;  /* 0x0000000000007941 */ /* 0x000fea0003800000 */
.L_x_124:
[----:B------:R-:W-:Y:S02]  /*7ea0*/  ISETP.NE.AND P0, PT, R70, RZ, PT ;  /* 0x000000ff4600720c */ /* 0x000fe40003f05270 */
[----:B------:R-:W-:Y:S11]  /*7eb0*/  IADD3 R26, PT, PT, R26, 0x1, RZ ;  /* 0x000000011a1a7810 */ /* 0x000ff60007ffe0ff */
[----:B------:R3:W4:Y:S04]  /*7ec0*/  @P0 LDS.128 R28, [R3+UR44+0x200] ;  /* 0x0002002c031c0984 */ /* 0x0007280008000c00 */
[----:B------:R3:W1:Y:S02]  /*7ed0*/  @P0 LDS.128 R36, [R2+0x200] ;  /* 0x0002000002240984 */ /* 0x0006640000000c00 */
.L_x_123:
[----:B------:R-:W-:Y:S05]  /*7ee0*/  BSYNC B1 ;  /* 0x0000000000017941 */ /* 0x000fea0003800000 */
.L_x_122:
[----:B--2---:R-:W-:Y:S05]  /*7ef0*/  VIADD R0, R25, 0x10 ;  /* 0x0000001019007836 */ /* 0x004fea0000000000 */
[----:B------:R-:W-:Y:S04]  /*7f00*/  SHF.R.U32.HI R0, RZ, 0x15, R0 ;  /* 0x00000015ff007819 */ /* 0x000fe80000011600 */
[----:B------:R-:W-:Y:S11]  /*7f10*/  LOP3.LUT P0, RZ, R0, 0x3, R46, 0x48, !PT ;  /* 0x0000000300ff7812 */ /* 0x000ff6000780482e */
[----:B------:R-:W-:Y:S02]  /*7f20*/  @!UPT UIADD3 URZ, UPT, UPT, URZ, URZ, URZ ;  /* 0x000000fffffff290 */ /* 0x000fe4000fffe0ff */
[----:B------:R-:W-:Y:S05]  /*7f30*/  @!P0 BRA `(.L_x_127) ;  /* 0x0000000000408947 */ /* 0x000fea0003800000 */
[----:B------:R-:W2:Y:S01]  /*7f40*/  LDCU.64 UR8, c[0x4][0x70] ;  /* 0x01000e00ff0877ac */ /* 0x000ea20008000a00 */
[----:B---3--:R-:W-:Y:S01]  /*7f50*/  MOV R3, 0x0 ;  /* 0x0000000000037802 */ /* 0x008fe20000000f00 */
[----:B------:R-:W-:Y:S02]  /*7f60*/  HFMA2 R12, -RZ, RZ, 0, 5.9604644775390625e-08 ;  /* 0x00000001ff0c7431 */ /* 0x000fe400000001ff */
[----:B-1----:R-:W-:Y:S02]  /*7f70*/  IMAD.MOV.U32 R8, RZ, RZ, 0x192 ;  /* 0x00000192ff087424 */ /* 0x002fe400078e00ff */
[----:B------:R-:W-:Y:S01]  /*7f80*/  IMAD.MOV.U32 R13, RZ, RZ, RZ ;  /* 0x000000ffff0d7224 */ /* 0x000fe200078e00ff */
[----:B------:R-:W1:Y:S01]  /*7f90*/  LDCU.64 UR6, c[0x4][0x78] ;  /* 0x01000f00ff0677ac */ /* 0x000e620008000a00 */
[----:B------:R-:W3:Y:S01]  /*7fa0*/  LDC.64 R2, c[0x4][R3] ;  /* 0x0100000003027b82 */ /* 0x000ee20000000a00 */
[----:B------:R-:W5:Y:S01]  /*7fb0*/  LDCU.64 UR4, c[0x4][0x10] ;  /* 0x01000200ff0477ac */ /* 0x000f620008000a00 */
[----:B--2---:R-:W-:Y:S01]  /*7fc0*/  MOV R5, UR9 ;  /* 0x0000000900057c02 */ /* 0x004fe20008000f00 */
[----:B------:R-:W-:Y:S01]  /*7fd0*/  IMAD.U32 R4, RZ, RZ, UR8 ;  /* 0x00000008ff047e24 */ /* 0x000fe2000f8e00ff */
[----:B-1----:R-:W-:Y:S01]  /*7fe0*/  MOV R7, UR7 ;  /* 0x0000000700077c02 */ /* 0x002fe20008000f00 */
[----:B------:R-:W-:Y:S01]  /*7ff0*/  IMAD.U32 R6, RZ, RZ, UR6 ;  /* 0x00000006ff067e24 */ /* 0x000fe2000f8e00ff */
[----:B-----5:R-:W-:Y:S01]  /*8000*/  MOV R11, UR5 ;  /* 0x00000005000b7c02 */ /* 0x020fe20008000f00 */
[----:B------:R-:W-:Y:S02]  /*8010*/  IMAD.U32 R10, RZ, RZ, UR4 ;  /* 0x00000004ff0a7e24 */ /* 0x000fe4000f8e00ff */
[----:B------:R-:W-:Y:S07]  /*8020*/  LEPC R20, `(.L_x_127) ;  /* 0x000000001014794e */ /* 0x000fee0000000000 */
[----:B---34-:R-:W-:Y:S05]  /*8030*/  CALL.ABS.NOINC R2 ;  /* 0x0000000002007343 */ /* 0x018fea0003c00000 */
.L_x_127:
[----:B------:R-:W-:Y:S01]  /*8040*/  ISETP.NE.AND P6, PT, R66, RZ, PT ;  /* 0x000000ff4200720c */ /* 0x000fe20003fc5270 */
[----:B------:R-:W2:Y:S01]  /*8050*/  S2R R71, SR_CgaCtaId ;  /* 0x0000000000477919 */ /* 0x000ea20000008800 */
[----:B------:R-:W-:Y:S05]  /*8060*/  WARPSYNC.ALL ;  /* 0x0000000000007948 */ /* 0x000fea0003800000 */
[----:B------:R-:W-:Y:S01]  /*8070*/  R2UR UR4, R25 ;  /* 0x00000000190472ca */ /* 0x000fe200000e0000 */
[--C-:B---34-:R-:W-:Y:S01]  /*8080*/  HADD2.F32 R3, -RZ, R28.reuse.H0_H0 ;  /* 0x2000001cff037230 */ /* 0x118fe20000004100 */
[----:B------:R-:W-:Y:S01]  /*8090*/  ISETP.NE.AND P0, PT, R55, RZ, PT ;  /* 0x000000ff3700720c */ /* 0x000fe20003f05270 */
[--C-:B------:R-:W-:Y:S01]  /*80a0*/  HADD2.F32 R20, -RZ, R29.reuse.H0_H0 ;  /* 0x2000001dff147230 */ /* 0x100fe20000004100 */
[----:B------:R-:W-:Y:S01]  /*80b0*/  BSSY.RECONVERGENT B0, `(.L_x_128) ;  /* 0x0000058000007945 */ /* 0x000fe20003800200 */
[----:B------:R-:W-:Y:S08]  /*80c0*/  HADD2.F32 R21, -RZ, R29.H1_H1 ;  /* 0x3000001dff157230 */ /* 0x000ff00000004100 */
[----:B-1----:R-:W1:Y:S02]  /*80d0*/  LDTM.x16 R4, tmem[UR4+0x10] ;  /* 0x00001004000479ee */ /* 0x002e640008240000 */
        /* <DEDUP_REMOVED lines=9> */
[C---:B------:R-:W-:Y:S01]  /*8170*/  FFMA R3, R27.reuse, R20, R3 ;  /* 0x000000141b037223 */ /* 0x040fe20000000003 */
[----:B------:R-:W-:Y:S01]  /*8180*/  FFMA R7, R27, R21, R7 ;  /* 0x000000151b077223 */ /* 0x000fe20000000007 */
[----:B------:R-:W-:Y:S01]  /*8190*/  FMUL R12, R24, R16 ;  /* 0x00000010180c7220 */ /* 0x000fe20000400000 */
[----:B------:R-:W-:Y:S01]  /*81a0*/  F2FP.F16.F32.PACK_AB R32, R2, R0 ;  /* 0x000000000220723e */ /* 0x000fe200000000ff */
[--C-:B------:R-:W-:Y:S02]  /*81b0*/  HADD2.F32 R16, -RZ, R30.reuse.H0_H0 ;  /* 0x2000001eff107230 */ /* 0x100fe40000004100 */
[C---:B------:R-:W-:Y:S01]  /*81c0*/  FMUL R5, R24.reuse, R9 ;  /* 0x0000000918057220 */ /* 0x040fe20000400000 */
[----:B------:R-:W-:Y:S01]  /*81d0*/  HADD2.F32 R0, -RZ, R30.H1_H1 ;  /* 0x3000001eff007230 */ /* 0x000fe20000004100 */
[----:B------:R-:W-:Y:S01]  /*81e0*/  F2FP.F16.F32.PACK_AB R33, R7, R3 ;  /* 0x000000030721723e */ /* 0x000fe200000000ff */
[--C-:B------:R-:W-:Y:S02]  /*81f0*/  HADD2.F32 R2, -RZ, R31.reuse.H0_H0 ;  /* 0x2000001fff027230 */ /* 0x100fe40000004100 */
[C---:B------:R-:W-:Y:S01]  /*8200*/  FMUL R6, R24.reuse, R10 ;  /* 0x0000000a18067220 */ /* 0x040fe20000400000 */
[----:B------:R-:W-:Y:S02]  /*8210*/  HADD2.F32 R3, -RZ, R31.H1_H1 ;  /* 0x3000001fff037230 */ /* 0x000fe40000004100 */
[C---:B------:R-:W-:Y:S01]  /*8220*/  FMUL R11, R24.reuse, R11 ;  /* 0x0000000b180b7220 */ /* 0x040fe20000400000 */
[C---:B------:R-:W-:Y:S01]  /*8230*/  FFMA R4, R27.reuse, R16, R4 ;  /* 0x000000101b047223 */ /* 0x040fe20000000004 */
[C---:B------:R-:W-:Y:S01]  /*8240*/  FFMA R5, R27.reuse, R0, R5 ;  /* 0x000000001b057223 */ /* 0x040fe20000000005 */
[C---:B------:R-:W-:Y:S01]  /*8250*/  FFMA R6, R27.reuse, R2, R6 ;  /* 0x000000021b067223 */ /* 0x040fe20000000006 */
[--C-:B------:R-:W-:Y:S02]  /*8260*/  HADD2.F32 R0, -RZ, R36.reuse.H0_H0 ;  /* 0x20000024ff007230 */ /* 0x100fe40000004100 */
[C---:B------:R-:W-:Y:S01]  /*8270*/  FFMA R11, R27.reuse, R3, R11 ;  /* 0x000000031b0b7223 */ /* 0x040fe2000000000b */
[----:B------:R-:W-:Y:S02]  /*8280*/  HADD2.F32 R2, -RZ, R36.H1_H1 ;  /* 0x30000024ff027230 */ /* 0x000fe40000004100 */
[C---:B------:R-:W-:Y:S01]  /*8290*/  FMUL R9, R24.reuse, R13 ;  /* 0x0000000d18097220 */ /* 0x040fe20000400000 */
[--C-:B------:R-:W-:Y:S02]  /*82a0*/  HADD2.F32 R3, -RZ, R37.reuse.H0_H0 ;  /* 0x20000025ff037230 */ /* 0x100fe40000004100 */
[C---:B------:R-:W-:Y:S01]  /*82b0*/  FMUL R10, R24.reuse, R14 ;  /* 0x0000000e180a7220 */ /* 0x040fe20000400000 */
[C---:B------:R-:W-:Y:S01]  /*82c0*/  FFMA R8, R27.reuse, R0, R8 ;  /* 0x000000001b087223 */ /* 0x040fe20000000008 */
[C---:B------:R-:W-:Y:S01]  /*82d0*/  FFMA R9, R27.reuse, R2, R9 ;  /* 0x000000021b097223 */ /* 0x040fe20000000009 */
[----:B------:R-:W-:Y:S02]  /*82e0*/  HADD2.F32 R0, -RZ, R37.H1_H1 ;  /* 0x30000025ff007230 */ /* 0x000fe40000004100 */
[----:B------:R-:W-:Y:S01]  /*82f0*/  FFMA R10, R27, R3, R10 ;  /* 0x000000031b0a7223 */ /* 0x000fe2000000000a */
[C---:B------:R-:W-:Y:S01]  /*8300*/  FMUL R15, R24.reuse, R15 ;  /* 0x0000000f180f7220 */ /* 0x040fe20000400000 */
[--C-:B------:R-:W-:Y:S01]  /*8310*/  HADD2.F32 R2, -RZ, R38.reuse.H0_H0 ;  /* 0x20000026ff027230 */ /* 0x100fe20000004100 */
[----:B------:R-:W-:Y:S01]  /*8320*/  F2FP.F16.F32.PACK_AB R34, R5, R4 ;  /* 0x000000040522723e */ /* 0x000fe200000000ff */
[----:B------:R-:W-:Y:S02]  /*8330*/  HADD2.F32 R3, -RZ, R38.H1_H1 ;  /* 0x30000026ff037230 */ /* 0x000fe40000004100 */
[C---:B------:R-:W-:Y:S01]  /*8340*/  FMUL R13, R24.reuse, R17 ;  /* 0x00000011180d7220 */ /* 0x040fe20000400000 */
[--C-:B------:R-:W-:Y:S02]  /*8350*/  HADD2.F32 R4, -RZ, R39.reuse.H0_H0 ;  /* 0x20000027ff047230 */ /* 0x100fe40000004100 */
[C---:B------:R-:W-:Y:S01]  /*8360*/  FMUL R14, R24.reuse, R18 ;  /* 0x00000012180e7220 */ /* 0x040fe20000400000 */
[----:B------:R-:W-:Y:S02]  /*8370*/  HADD2.F32 R5, -RZ, R39.H1_H1 ;  /* 0x30000027ff057230 */ /* 0x000fe40000004100 */
[----:B------:R-:W-:Y:S01]  /*8380*/  FFMA R15, R27, R0, R15 ;  /* 0x000000001b0f7223 */ /* 0x000fe2000000000f */
        /* <DEDUP_REMOVED lines=10> */
[----:B------:R-:W-:Y:S02]  /*8430*/  F2FP.F16.F32.PACK_AB R11, R19, R14 ;  /* 0x0000000e130b723e */ /* 0x000fe400000000ff */
[----:B------:R-:W-:Y:S02]  /*8440*/  MOV R0, UR47 ;  /* 0x0000002f00007c02 */ /* 0x000fe40008000f00 */
[----:B------:R-:W-:Y:S01]  /*8450*/  LEA R2, R26, UR44, 0x3 ;  /* 0x0000002c1a027c11 */ /* 0x000fe2000f8e18ff */
[----:B------:R1:W-:Y:S01]  /*8460*/  STS.128 [R68+0x1200], R8 ;  /* 0x0012000844007388 */ /* 0x0003e20000000c00 */
[----:B------:R-:W-:Y:S02]  /*8470*/  @P6 LEA R0, R0, UR44, 0x3 ;  /* 0x0000002c00006c11 */ /* 0x000fe4000f8e18ff */
[----:B------:R-:W-:Y:S02]  /*8480*/  @P6 SHF.L.U32 R3, R53, 0x1f, RZ ;  /* 0x0000001f35036819 */ /* 0x000fe400000006ff */
[----:B------:R-:W-:Y:S01]  /*8490*/  @P6 IADD3 R0, PT, PT, R0, 0xf0, RZ ;  /* 0x000000f000006810 */ /* 0x000fe20007ffe0ff */
[----:B------:R-:W-:Y:S01]  /*84a0*/  @!PT LDS RZ, [RZ] ;  /* 0x00000000fffff984 */ /* 0x000fe20000000800 */
[----:B------:R-:W-:Y:S01]  /*84b0*/  @!PT LDS RZ, [RZ] ;  /* 0x00000000fffff984 */ /* 0x000fe20000000800 */
[----:B------:R-:W-:Y:S01]  /*84c0*/  @!PT LDS RZ, [RZ] ;  /* 0x00000000fffff984 */ /* 0x000fe20000000800 */
[----:B------:R-:W-:Y:S01]  /*84d0*/  @!PT LDS RZ, [RZ] ;  /* 0x00000000fffff984 */ /* 0x000fe20000000800 */
[----:B------:R3:W-:Y:S06]  /*84e0*/  MEMBAR.ALL.CTA ;  /* 0x0000000000007992 */ /* 0x0007ec0000008000 */
[----:B---3--:R-:W3:Y:S01]  /*84f0*/  FENCE.VIEW.ASYNC.S ;  /* 0x00000000000073c6 */ /* 0x008ee20000000000 */
[----:B--2---:R-:W-:Y:S01]  /*8500*/  @P6 PRMT R0, R71, 0x654, R0 ;  /* 0x0000065447006816 */ /* 0x004fe20000000000 */
[----:B---3--:R-:W-:Y:S06]  /*8510*/  BAR.SYNC.DEFER_BLOCKING 0x1, 0x80 ;  /* 0x0042000000007b1d */ /* 0x008fec0000010000 */
[----:B------:R-:W-:Y:S05]  /*8520*/  @P0 BRA `(.L_x_129) ;  /* 0x0000000000400947 */ /* 0x000fea0003800000 */
[----:B------:R-:W-:Y:S01]  /*8530*/  R2UR UR10, R63 ;  /* 0x000000003f0a72ca */ /* 0x000fe200000e0000 */
[----:B------:R-:W-:Y:S01]  /*8540*/  UIADD3 UR4, UP0, UPT, UR62, 0x780, URZ ;  /* 0x000007803e047890 */ /* 0x000fe2000ff1e0ff */
[----:B------:R-:W-:Y:S01]  /*8550*/  R2UR UR11, R62 ;  /* 0x000000003e0b72ca */ /* 0x000fe200000e0000 */
[----:B------:R-:W-:Y:S01]  /*8560*/  UIADD3 UR8, UPT, UPT, UR44, 0x1200, URZ ;  /* 0x000012002c087890 */ /* 0x000fe2000fffe0ff */
[----:B------:R-:W-:Y:S01]  /*8570*/  R2UR UR12, R60 ;  /* 0x000000003c0c72ca */ /* 0x000fe200000e0000 */
[----:B------:R-:W-:Y:S01]  /*8580*/  UIADD3 UR9, UPT, UPT, UR46, 0x10, URZ ;  /* 0x000000102e097890 */ /* 0x000fe2000fffe0ff */
[----:B------:R-:W-:Y:S01]  /*8590*/  R2UR UR13, R61 ;  /* 0x000000003d0d72ca */ /* 0x000fe200000e0000 */
[----:B------:R-:W-:Y:S02]  /*85a0*/  UIADD3.X UR5, UPT, UPT, URZ, UR63, URZ, UP0, !UPT ;  /* 0x0000003fff057290 */ /* 0x000fe400087fe4ff */
[----:B------:R-:W-:Y:S02]  /*85b0*/  UIADD3 UR6, UPT, UPT, UR44, 0x1a00, URZ ;  /* 0x00001a002c067890 */ /* 0x000fe4000fffe0ff */
[----:B------:R-:W-:Y:S08]  /*85c0*/  UIADD3 UR7, UPT, UPT, UR46, 0x50, URZ ;  /* 0x000000502e077890 */ /* 0x000ff0000fffe0ff */
[----:B------:R2:W-:Y:S02]  /*85d0*/  UTMASTG.5D.IM2COL [UR8], [UR4] ;  /* 0x00000008040073b5 */ /* 0x0005e40008060000 */
[----:B--2---:R-:W-:Y:S01]  /*85e0*/  UMOV UR8, UR6 ;  /* 0x0000000600087c82 */ /* 0x004fe20008000000 */
[----:B------:R-:W-:Y:S02]  /*85f0*/  UMOV UR9, UR7 ;  /* 0x0000000700097c82 */ /* 0x000fe40008000000 */
[----:B------:R2:W-:Y:S01]  /*8600*/  UTMASTG.5D.IM2COL [UR8], [UR4] ;  /* 0x00000008040073b5 */ /* 0x0005e20008060000 */
[----:B------:R0:W-:Y:S01]  /*8610*/  UTMACMDFLUSH ;  /* 0x00000000000079b7 */ /* 0x0001e20000000000 */
[----:B--2---:R-:W-:Y:S04]  /*8620*/  DEPBAR.LE SB0, 0x1 ;  /* 0x000080400000791a */ /* 0x004fe80000000000 */
.L_x_129:
[----:B------:R-:W-:Y:S05]  /*8630*/  BSYNC.RECONVERGENT B0 ;  /* 0x0000000000007941 */ /* 0x000fea0003800200 */
.L_x_128:
[----:B------:R-:W-:Y:S01]  /*8640*/  BAR.SYNC.DEFER_BLOCKING 0x1, 0x80 ;  /* 0x0042000000007b1d */ /* 0x000fe20000010000 */
[----:B------:R-:W-:Y:S04]  /*8650*/  UIADD3 UR4, UPT, UPT, UR47, 0x1, URZ ;  /* 0x000000012f047890 */ /* 0x000fe8000fffe0ff */
[----:B------:R-:W-:Y:S04]  /*8660*/  UISETP.NE.AND UP0, UPT, UR4, 0x4, UPT ;  /* 0x000000040400788c */ /* 0x000fe8000bf05270 */
[----:B------:R-:W-:Y:S01]  /*8670*/  USEL UR45, UR4, URZ, UP0 ;  /* 0x000000ff042d7287 */ /* 0x000fe20008000000 */
[----:B------:R2:W-:Y:S01]  /*8680*/  @P6 SYNCS.ARRIVE.TRANS64.RED.A1T0 RZ, [R0+URZ], RZ ;  /* 0x000000ff00ff69a7 */ /* 0x0005e200081004ff */
[----:B------:R-:W-:Y:S01]  /*8690*/  BSSY B1, `(.L_x_130) ;  /* 0x0000013000017945 */ /* 0x000fe20003800000 */
[----:B------:R-:W3:Y:S02]  /*86a0*/  @P6 SYNCS.PHASECHK.TRANS64.TRYWAIT P0, [R2+URZ+0xd0], R3 ;  /* 0x0000d003020065a7 */ /* 0x000ee400080011ff */
[----:B---3--:R-:W-:Y:S01]  /*86b0*/  @P6 SEL R69, RZ, 0x1, !P0 ;  /* 0x00000001ff456807 */ /* 0x008fe20004000000 */
[----:B--2---:R-:W-:Y:S06]  /*86c0*/  @!P6 BRA `(.L_x_131) ;  /* 0x00000000003ce947 */ /* 0x004fec0003800000 */
[----:B------:R-:W-:Y:S01]  /*86d0*/  ISETP.NE.AND P1, PT, R70, RZ, PT ;  /* 0x000000ff4600720c */ /* 0x000fe20003f25270 */
[----:B------:R-:W-:Y:S01]  /*86e0*/  BSSY B0, `(.L_x_132) ;  /* 0x0000009000007945 */ /* 0x000fe20003800000 */
[----:B------:R-:W-:Y:S11]  /*86f0*/  ISETP.NE.AND P0, PT, R69, RZ, PT ;  /* 0x000000ff4500720c */ /* 0x000ff60003f05270 */
[----:B------:R-:W-:Y:S05]  /*8700*/  @P1 IMAD R3, R26, 0x1000, R67 ;  /* 0x000010001a031824 */ /* 0x000fea00078e0243 */
[----:B------:R-:W-:Y:S05]  /*8710*/  @P1 IADD3 R0, PT, PT, R3, UR44, RZ ;  /* 0x0000002c03001c10 */ /* 0x000fea000fffe0ff */
[----:B------:R-:W-:Y:S01]  /*8720*/  @P1 IMAD.IADD R0, R72, 0x1, R0 ;  /* 0x0000000148001824 */ /* 0x000fe200078e0200 */
[----:B------:R-:W-:Y:S06]  /*8730*/  @P0 BRA `(.L_x_133) ;  /* 0x00000000000c0947 */ /* 0x000fec0003800000 */
[----:B------:R-:W-:Y:S04]  /*8740*/  SHF.L.U32 R4, R53, 0x1f, RZ ;  /* 0x0000001f35047819 */ /* 0x000fe800000006ff */
[----:B------:R-:W2:Y:S02]  /*8750*/  SYNCS.PHASECHK.TRANS64.TRYWAIT P0, [R2+URZ+0xd0], R4 ;  /* 0x0000d004020075a7 */ /* 0x000ea400080011ff */
[----:B--2---:R-:W-:Y:S05]  /*8760*/  @!P0 BRA `(.L_x_134) ;  /* 0x0000002000788947 */ /* 0x004fea0003800000 */
.L_x_133:
[----:B------:R-:W-:Y:S05]  /*8770*/  BSYNC B0 ;  /* 0x0000000000007941 */ /* 0x000fea0003800000 */
.L_x_132:
[----:B------:R-:W-:Y:S02]  /*8780*/  ISETP.NE.AND P0, PT, R70, RZ, PT ;  /* 0x000000ff4600720c */ /* 0x000fe40003f05270 */
[----:B------:R-:W-:Y:S11]  /*8790*/  IADD3 R26, PT, PT, R26, 0x1, RZ ;  /* 0x000000011a1a7810 */ /* 0x000ff60007ffe0ff */
[----:B------:R3:W4:Y:S04]  /*87a0*/  @P0 LDS.128 R28, [R3+UR44+0x200] ;  /* 0x0002002c031c0984 */ /* 0x0007280008000c00 */
[----:B------:R3:W1:Y:S02]  /*87b0*/  @P0 LDS.128 R36, [R0+0x200] ;  /* 0x0002000000240984 */ /* 0x0006640000000c00 */
.L_x_131:
[----:B------:R-:W-:Y:S05]  /*87c0*/  BSYNC B1 ;  /* 0x0000000000017941 */ /* 0x000fea0003800000 */
.L_x_130:
[----:B---3--:R-:W-:Y:S05]  /*87d0*/  VIADD R0, R25, 0x20 ;  /* 0x0000002019007836 */ /* 0x008fea0000000000 */
[----:B------:R-:W-:Y:S04]  /*87e0*/  SHF.R.U32.HI R0, RZ, 0x15, R0 ;  /* 0x00000015ff007819 */ /* 0x000fe80000011600 */
[----:B------:R-:W-:Y:S11]  /*87f0*/  LOP3.LUT P0, RZ, R0, 0x3, R46, 0x48, !PT ;  /* 0x0000000300ff7812 */ /* 0x000ff6000780482e */
[----:B------:R-:W-:Y:S02]  /*8800*/  @!UPT UIADD3 URZ, UPT, UPT, URZ, URZ, URZ ;  /* 0x000000fffffff290 */ /* 0x000fe4000fffe0ff */
[----:B------:R-:W-:Y:S05]  /*8810*/  @!P0 BRA `(.L_x_135) ;  /* 0x0000000000408947 */ /* 0x000fea0003800000 */
[----:B------:R-:W3:Y:S01]  /*8820*/  LDCU.64 UR8, c[0x4][0x70] ;  /* 0x01000e00ff0877ac */ /* 0x000ee20008000a00 */
[----:B------:R-:W-:Y:S01]  /*8830*/  MOV R3, 0x0 ;  /* 0x0000000000037802 */ /* 0x000fe20000000f00 */
[----:B------:R-:W-:Y:S02]  /*8840*/  HFMA2 R12, -RZ, RZ, 0, 5.9604644775390625e-08 ;  /* 0x00000001ff0c7431 */ /* 0x000fe400000001ff */
[----:B-1----:R-:W-:Y:S02]  /*8850*/  IMAD.MOV.U32 R8, RZ, RZ, 0x192 ;  /* 0x00000192ff087424 */ /* 0x002fe400078e00ff */
[----:B------:R-:W-:Y:S01]  /*8860*/  IMAD.MOV.U32 R13, RZ, RZ, RZ ;  /* 0x000000ffff0d7224 */ /* 0x000fe200078e00ff */
[----:B------:R-:W1:Y:S01]  /*8870*/  LDCU.64 UR6, c[0x4][0x78] ;  /* 0x01000f00ff0677ac */ /* 0x000e620008000a00 */
[----:B--2---:R-:W2:Y:S01]  /*8880*/  LDC.64 R2, c[0x4][R3] ;  /* 0x0100000003027b82 */ /* 0x004ea20000000a00 */
[----:B------:R-:W5:Y:S01]  /*8890*/  LDCU.64 UR4, c[0x4][0x10] ;  /* 0x01000200ff0477ac */ /* 0x000f620008000a00 */
[----:B---3--:R-:W-:Y:S01]  /*88a0*/  MOV R5, UR9 ;  /* 0x0000000900057c02 */ /* 0x008fe20008000f00 */
[----:B------:R-:W-:Y:S01]  /*88b0*/  IMAD.U32 R4, RZ, RZ, UR8 ;  /* 0x00000008ff047e24 */ /* 0x000fe2000f8e00ff */
[----:B-1----:R-:W-:Y:S01]  /*88c0*/  MOV R7, UR7 ;  /* 0x0000000700077c02 */ /* 0x002fe20008000f00 */
[----:B------:R-:W-:Y:S01]  /*88d0*/  IMAD.U32 R6, RZ, RZ, UR6 ;  /* 0x00000006ff067e24 */ /* 0x000fe2000f8e00ff */
[----:B-----5:R-:W-:Y:S01]  /*88e0*/  MOV R11, UR5 ;  /* 0x00000005000b7c02 */ /* 0x020fe20008000f00 */
[----:B------:R-:W-:Y:S02]  /*88f0*/  IMAD.U32 R10, RZ, RZ, UR4 ;  /* 0x00000004ff0a7e24 */ /* 0x000fe4000f8e00ff */
[----:B------:R-:W-:Y:S07]  /*8900*/  LEPC R20, `(.L_x_135) ;  /* 0x000000001014794e */ /* 0x000fee0000000000 */
[----:B--2-4-:R-:W-:Y:S05]  /*8910*/  CALL.ABS.NOINC R2 ;  /* 0x0000000002007343 */ /* 0x014fea0003c00000 */
.L_x_135:
[----:B------:R-:W-:Y:S01]  /*8920*/  ISETP.NE.AND P6, PT, R66, RZ, PT ;  /* 0x000000ff4200720c */ /* 0x000fe20003fc5270 */
[----:B------:R-:W-:Y:S05]  /*8930*/  WARPSYNC.ALL ;  /* 0x0000000000007948 */ /* 0x000fea0003800000 */
[----:B------:R-:W-:Y:S01]  /*8940*/  R2UR UR4, R25 ;  /* 0x00000000190472ca */ /* 0x000fe200000e0000 */
[--C-:B----4-:R-:W-:Y:S01]  /*8950*/  HADD2.F32 R3, -RZ, R28.reuse.H0_H0 ;  /* 0x2000001cff037230 */ /* 0x110fe20000004100 */
[----:B------:R-:W-:Y:S01]  /*8960*/  ISETP.NE.AND P0, PT, R55, RZ, PT ;  /* 0x000000ff3700720c */ /* 0x000fe20003f05270 */
[--C-:B------:R-:W-:Y:S01]  /*8970*/  HADD2.F32 R20, -RZ, R29.reuse.H0_H0 ;  /* 0x2000001dff147230 */ /* 0x100fe20000004100 */
[----:B------:R-:W-:Y:S01]  /*8980*/  BSSY.RECONVERGENT B0, `(.L_x_136) ;  /* 0x0000058000007945 */ /* 0x000fe20003800200 */
[----:B------:R-:W-:Y:S08]  /*8990*/  HADD2.F32 R21, -RZ, R29.H1_H1 ;  /* 0x3000001dff157230 */ /* 0x000ff00000004100 */
[----:B-12---:R-:W1:Y:S02]  /*89a0*/  LDTM.x16 R4, tmem[UR4+0x20] ;  /* 0x00002004000479ee */ /* 0x006e640008240000 */
        /* <DEDUP_REMOVED lines=9> */
[----:B------:R-:W-:Y:S01]  /*8a40*/  FMUL R12, R24, R16 ;  /* 0x00000010180c7220 */ /* 0x000fe20000400000 */
[--C-:B------:R-:W-:Y:S01]  /*8a50*/  HADD2.F32 R16, -RZ, R30.reuse.H0_H0 ;  /* 0x2000001eff107230 */ /* 0x100fe20000004100 */
[----:B------:R-:W-:Y:S01]  /*8a60*/  F2FP.F16.F32.PACK_AB R32, R2, R0 ;  /* 0x000000000220723e */ /* 0x000fe200000000ff */
[----:B------:R-:W-:Y:S02]  /*8a70*/  HADD2.F32 R0, -RZ, R30.H1_H1 ;  /* 0x3000001eff007230 */ /* 0x000fe40000004100 */
[C---:B------:R-:W-:Y:S01]  /*8a80*/  FFMA R3, R27.reuse, R20, R3 ;  /* 0x000000141b037223 */ /* 0x040fe20000000003 */
[C---:B------:R-:W-:Y:S01]  /*8a90*/  FMUL R5, R24.reuse, R9 ;  /* 0x0000000918057220 */ /* 0x040fe20000400000 */
[--C-:B------:R-:W-:Y:S02]  /*8aa0*/  HADD2.F32 R2, -RZ, R31.reuse.H0_H0 ;  /* 0x2000001fff027230 */ /* 0x100fe40000004100 */
[C---:B------:R-:W-:Y:S01]  /*8ab0*/  FFMA R7, R27.reuse, R21, R7 ;  /* 0x000000151b077223 */ /* 0x040fe20000000007 */
        /* <DEDUP_REMOVED lines=12> */
[C---:B------:R-:W-:Y:S01]  /*8b80*/  FFMA R11, R27.reuse, R16, R11 ;  /* 0x000000101b0b7223 */ /* 0x040fe2000000000b */
        /* <DEDUP_REMOVED lines=35> */
[----:B--2---:R-:W2:Y:S01]  /*8dc0*/  FENCE.VIEW.ASYNC.S ;  /* 0x00000000000073c6 */ /* 0x004ea20000000000 */
[----:B------:R-:W-:Y:S01]  /*8dd0*/  @P6 PRMT R0, R71, 0x654, R0 ;  /* 0x0000065447006816 */ /* 0x000fe20000000000 */
[----:B--2---:R-:W-:Y:S06]  /*8de0*/  BAR.SYNC.DEFER_BLOCKING 0x1, 0x80 ;  /* 0x0042000000007b1d */ /* 0x004fec0000010000 */
        /* <DEDUP_REMOVED lines=17> */
.L_x_137:
[----:B------:R-:W-:Y:S05]  /*8f00*/  BSYNC.RECONVERGENT B0 ;  /* 0x0000000000007941 */ /* 0x000fea0003800200 */
.L_x_136:
        /* <DEDUP_REMOVED lines=19> */
.L_x_141:
[----:B------:R-:W-:Y:S05]  /*9040*/  BSYNC B0 ;  /* 0x0000000000007941 */ /* 0x000fea0003800000 */
.L_x_140:
[----:B------:R-:W-:Y:S11]  /*9050*/  ISETP.NE.AND P0, PT, R70, RZ, PT ;  /* 0x000000ff4600720c */ /* 0x000ff60003f05270 */
[----:B------:R-:W-:Y:S02]  /*9060*/  @!UPT UIADD3 URZ, UPT, UPT, URZ, URZ, URZ ;  /* 0x000000fffffff290 */ /* 0x000fe4000fffe0ff */
[----:B------:R3:W4:Y:S04]  /*9070*/  @P0 LDS.128 R28, [R26+UR44+0x200] ;  /* 0x0002002c1a1c0984 */ /* 0x0007280008000c00 */
[----:B------:R3:W1:Y:S02]  /*9080*/  @P0 LDS.128 R36, [R72+0x200] ;  /* 0x0002000048240984 */ /* 0x0006640000000c00 */
.L_x_139:
[----:B------:R-:W-:Y:S05]  /*9090*/  BSYNC B1 ;  /* 0x0000000000017941 */ /* 0x000fea0003800000 */
.L_x_138:
[----:B--2---:R-:W-:Y:S05]  /*90a0*/  VIADD R0, R25, 0x30 ;  /* 0x0000003019007836 */ /* 0x004fea0000000000 */
[----:B------:R-:W-:Y:S04]  /*90b0*/  SHF.R.U32.HI R0, RZ, 0x15, R0 ;  /* 0x00000015ff007819 */ /* 0x000fe80000011600 */
[----:B------:R-:W-:Y:S11]  /*90c0*/  LOP3.LUT P0, RZ, R0, 0x3, R46, 0x48, !PT ;  /* 0x0000000300ff7812 */ /* 0x000ff6000780482e */
[----:B------:R-:W-:Y:S02]  /*90d0*/  @!UPT UIADD3 URZ, UPT, UPT, URZ, URZ, URZ ;  /* 0x000000fffffff290 */ /* 0x000fe4000fffe0ff */
[----:B------:R-:W-:Y:S05]  /*90e0*/  @!P0 BRA `(.L_x_143) ;  /* 0x0000000000408947 */ /* 0x000fea0003800000 */
[----:B------:R-:W2:Y:S01]  /*90f0*/  LDCU.64 UR8, c[0x4][0x70] ;  /* 0x01000e00ff0877ac */ /* 0x000ea20008000a00 */
[----:B------:R-:W-:Y:S01]  /*9100*/  MOV R3, 0x0 ;  /* 0x0000000000037802 */ /* 0x000fe20000000f00 */
        /* <DEDUP_REMOVED lines=14> */
.L_x_143:
[----:B------:R-:W-:Y:S01]  /*91f0*/  ISETP.NE.AND P0, PT, R55, RZ, PT ;  /* 0x000000ff3700720c */ /* 0x000fe20003f05270 */
[----:B------:R-:W-:Y:S05]  /*9200*/  WARPSYNC.ALL ;  /* 0x0000000000007948 */ /* 0x000fea0003800000 */
[----:B------:R-:W-:Y:S01]  /*9210*/  R2UR UR4, R25 ;  /* 0x00000000190472ca */ /* 0x000fe200000e0000 */
[--C-:B----4-:R-:W-:Y:S01]  /*9220*/  HADD2.F32 R20, -RZ, R28.reuse.H0_H0 ;  /* 0x2000001cff147230 */ /* 0x110fe20000004100 */
[----:B------:R-:W-:Y:S01]  /*9230*/  IADD3 R64, PT, PT, R64, 0x140, RZ ;  /* 0x0000014040407810 */ /* 0x000fe20007ffe0ff */
[----:B------:R-:W-:Y:S01]  /*9240*/  HADD2.F32 R21, -RZ, R28.H1_H1 ;  /* 0x3000001cff157230 */ /* 0x000fe20000004100 */
[----:B------:R-:W-:Y:S01]  /*9250*/  BSSY.RECONVERGENT B0, `(.L_x_144) ;  /* 0x0000055000007945 */ /* 0x000fe20003800200 */
[--C-:B------:R-:W-:Y:S01]  /*9260*/  HADD2.F32 R25, -RZ, R29.reuse.H0_H0 ;  /* 0x2000001dff197230 */ /* 0x100fe20000004100 */
[----:B------:R-:W-:Y:S01]  /*9270*/  LOP3.LUT R64, R64, 0xfefffff8, RZ, 0xc0, !PT ;  /* 0xfefffff840407812 */ /* 0x000fe200078ec0ff */
[----:B---3--:R-:W-:Y:S02]  /*9280*/  HADD2.F32 R26, -RZ, R29.H1_H1 ;  /* 0x3000001dff1a7230 */ /* 0x008fe40000004100 */
[--C-:B------:R-:W-:Y:S02]  /*9290*/  HADD2.F32 R28, -RZ, R30.reuse.H0_H0 ;  /* 0x2000001eff1c7230 */ /* 0x100fe40000004100 */
[----:B------:R-:W-:Y:S02]  /*92a0*/  HADD2.F32 R29, -RZ, R30.H1_H1 ;  /* 0x3000001eff1d7230 */ /* 0x000fe40000004100 */
[----:B-1----:R-:W1:Y:S01]  /*92b0*/  LDTM.x16 R4, tmem[UR4+0x30] ;  /* 0x00003004000479ee */ /* 0x002e620008240000 */
[----:B------:R-:W-:Y:S01]  /*92c0*/  NOP ;  /* 0x0000000000007918 */ /* 0x000fe20000000000 */
[----:B-1----:R1:W-:Y:S01]  /*92d0*/  SYNCS.ARRIVE.TRANS64.RED.A1T0 RZ, [R64+URZ], RZ ;  /* 0x000000ff40ff79a7 */ /* 0x0023e200081004ff */
[--C-:B------:R-:W-:Y:S02]  /*92e0*/  HADD2.F32 R30, -RZ, R31.reuse.H0_H0 ;  /* 0x2000001fff1e7230 */ /* 0x100fe40000004100 */
[----:B------:R-:W-:Y:S02]  /*92f0*/  HADD2.F32 R31, -RZ, R31.H1_H1 ;  /* 0x3000001fff1f7230 */ /* 0x000fe40000004100 */
        /* <DEDUP_REMOVED lines=8> */
[C---:B------:R-:W-:Y:S01]  /*9380*/  FMUL R4, R24.reuse, R4 ;  /* 0x0000000418047220 */ /* 0x040fe20000400000 */
[C---:B------:R-:W-:Y:S01]  /*9390*/  FMUL R5, R24.reuse, R5 ;  /* 0x0000000518057220 */ /* 0x040fe20000400000 */
[C---:B------:R-:W-:Y:S01]  /*93a0*/  FMUL R6, R24.reuse, R6 ;  /* 0x0000000618067220 */ /* 0x040fe20000400000 */
[C---:B------:R-:W-:Y:S01]  /*93b0*/  FMUL R7, R24.reuse, R7 ;  /* 0x0000000718077220 */ /* 0x040fe20000400000 */
[C---:B------:R-:W-:Y:S01]  /*93c0*/  FFMA R4, R27.reuse, R20, R4 ;  /* 0x000000141b047223 */ /* 0x040fe20000000004 */
        /* <DEDUP_REMOVED lines=15> */
[C---:B------:R-:W-:Y:S01]  /*94c0*/  FMUL R12, R24.reuse, R16 ;  /* 0x00000010180c7220 */ /* 0x040fe20000400000 */
[C---:B------:R-:W-:Y:S01]  /*94d0*/  FFMA R0, R27.reuse, R32, R0 ;  /* 0x000000201b007223 */ /* 0x040fe20000000000 */
[C---:B------:R-:W-:Y:S01]  /*94e0*/  FMUL R13, R24.reuse, R17 ;  /* 0x00000011180d7220 */ /* 0x040fe20000400000 */
[----:B------:R-:W-:Y:S01]  /*94f0*/  FFMA R2, R27, R33, R2 ;  /* 0x000000211b027223 */ /* 0x000fe20000000002 */
[----:B------:R-:W-:Y:S01]  /*9500*/  F2FP.F16.F32.PACK_AB R4, R5, R4 ;  /* 0x000000040504723e */ /* 0x000fe200000000ff */
[C---:B------:R-:W-:Y:S01]  /*9510*/  FMUL R14, R24.reuse, R18 ;  /* 0x00000012180e7220 */ /* 0x040fe20000400000 */
[----:B------:R-:W-:Y:S01]  /*9520*/  FFMA R3, R27, R34, R3 ;  /* 0x000000221b037223 */ /* 0x000fe20000000003 */
[----:B------:R-:W-:Y:S01]  /*9530*/  F2FP.F16.F32.PACK_AB R5, R7, R6 ;  /* 0x000000060705723e */ /* 0x000fe200000000ff */
[----:B------:R-:W-:Y:S01]  /*9540*/  FFMA R15, R27, R35, R15 ;  /* 0x000000231b0f7223 */ /* 0x000fe2000000000f */
[----:B------:R-:W-:Y:S01]  /*9550*/  FMUL R19, R24, R19 ;  /* 0x0000001318137220 */ /* 0x000fe20000400000 */
[----:B------:R-:W-:Y:S01]  /*9560*/  F2FP.F16.F32.PACK_AB R6, R9, R8 ;  /* 0x000000080906723e */ /* 0x000fe200000000ff */
[----:B------:R-:W-:Y:S01]  /*9570*/  FFMA R12, R27, R36, R12 ;  /* 0x000000241b0c7223 */ /* 0x000fe2000000000c */
[----:B------:R-:W-:Y:S01]  /*9580*/  F2FP.F16.F32.PACK_AB R7, R11, R10 ;  /* 0x0000000a0b07723e */ /* 0x000fe200000000ff */
[C---:B------:R-:W-:Y:S01]  /*9590*/  FFMA R13, R27.reuse, R37, R13 ;  /* 0x000000251b0d7223 */ /* 0x040fe2000000000d */
[C---:B------:R-:W-:Y:S01]  /*95a0*/  FFMA R14, R27.reuse, R38, R14 ;  /* 0x000000261b0e7223 */ /* 0x040fe2000000000e */
[----:B------:R-:W-:Y:S01]  /*95b0*/  FFMA R19, R27, R39, R19 ;  /* 0x000000271b137223 */ /* 0x000fe20000000013 */
[----:B------:R-:W-:Y:S01]  /*95c0*/  F2FP.F16.F32.PACK_AB R16, R2, R0 ;  /* 0x000000000210723e */ /* 0x000fe200000000ff */
[----:B------:R1:W-:Y:S01]  /*95d0*/  STS.128 [R67+UR44+0x3200], R4 ;  /* 0x0032000443007988 */ /* 0x0003e20008000c2c */
        /* <DEDUP_REMOVED lines=28> */
.L_x_145:
[----:B------:R-:W-:Y:S05]  /*97a0*/  BSYNC.RECONVERGENT B0 ;  /* 0x0000000000007941 */ /* 0x000fea0003800200 */
.L_x_144:
[----:B------:R-:W-:Y:S01]  /*97b0*/  BAR.SYNC.DEFER_BLOCKING 0x1, 0x80 ;  /* 0x0042000000007b1d */ /* 0x000fe20000010000 */
[----:B------:R-:W-:Y:S01]  /*97c0*/  UISETP.NE.AND UP0, UPT, UR49, -0x4, UPT ;  /* 0xfffffffc3100788c */ /* 0x000fe2000bf05270 */
[----:B------:R-:W-:Y:S08]  /*97d0*/  IADD3 R22, PT, PT, R22, 0x1, RZ ;  /* 0x0000000116167810 */ /* 0x000ff00007ffe0ff */
[----:B------:R-:W-:Y:S05]  /*97e0*/  BRA.U !UP0, `(.L_x_146) ;  /* 0x0000000108247547 */ /* 0x000fea000b800000 */
[----:B------:R-:W-:Y:S01]  /*97f0*/  ISETP.NE.AND P0, PT, R66, RZ, PT ;  /* 0x000000ff4200720c */ /* 0x000fe20003f05270 */
[----:B------:R-:W-:Y:S01]  /*9800*/  IMAD.U32 R0, RZ, RZ, UR47 ;  /* 0x0000002fff007e24 */ /* 0x000fe2000f8e00ff */
[----:B------:R-:W-:Y:S04]  /*9810*/  UIADD3 UR4, UPT, UPT, UR47, 0x1, URZ ;  /* 0x000000012f047890 */ /* 0x000fe8000fffe0ff */
[----:B------:R-:W-:Y:S04]  /*9820*/  UISETP.NE.AND UP0, UPT, UR4, 0x4, UPT ;  /* 0x000000040400788c */ /* 0x000fe8000bf05270 */
[----:B------:R-:W-:Y:S03]  /*9830*/  USEL UR47, UR4, URZ, UP0 ;  /* 0x000000ff042f7287 */ /* 0x000fe60008000000 */
[----:B------:R-:W-:Y:S05]  /*9840*/  @P0 LEA R0, R0, UR44, 0x3 ;  /* 0x0000002c00000c11 */ /* 0x000fea000f8e18ff */
[----:B------:R-:W-:Y:S05]  /*9850*/  @P0 VIADD R0, R0, 0xf0 ;  /* 0x000000f000000836 */ /* 0x000fea0000000000 */
[----:B------:R-:W-:Y:S04]  /*9860*/  @P0 PRMT R0, R71, 0x654, R0 ;  /* 0x0000065447000816 */ /* 0x000fe80000000000 */
[----:B------:R2:W-:Y:S03]  /*9870*/  @P0 SYNCS.ARRIVE.TRANS64.RED.A1T0 RZ, [R0+URZ], RZ ;  /* 0x000000ff00ff09a7 */ /* 0x0005e600081004ff */
.L_x_146:
[----:B------:R-:W-:Y:S01]  /*9880*/  R2UR UR5, R47 ;  /* 0x000000002f0572ca */ /* 0x000fe200000e0000 */
[----:B------:R-:W-:Y:S01]  /*9890*/  UISETP.NE.AND UP0, UPT, UR58, URZ, UPT ;  /* 0x000000ff3a00728c */ /* 0x000fe2000bf05270 */
[----:B------:R-:W-:Y:S01]  /*98a0*/  R2UR UR4, R48 ;  /* 0x00000000300472ca */ /* 0x000fe200000e0000 */
[----:B------:R-:W-:Y:S01]  /*98b0*/  UIADD3 UR49, UPT, UPT, UR49, 0x4, URZ ;  /* 0x0000000431317890 */ /* 0x000fe2000fffe0ff */
[C---:B------:R-:W-:Y:S01]  /*98c0*/  ISETP.NE.AND P0, PT, R22.reuse, 0x2, PT ;  /* 0x000000021600780c */ /* 0x040fe20003f05270 */
[----:B------:R-:W-:Y:S01]  /*98d0*/  UMOV UR48, UR59 ;  /* 0x0000003b00307c82 */ /* 0x000fe20008000000 */
[----:B------:R-:W-:Y:S02]  /*98e0*/  LOP3.LUT R51, R51, 0x1, RZ, 0x3c, !PT ;  /* 0x0000000133337812 */ /* 0x000fe400078e3cff */
[----:B--2---:R-:W-:Y:S02]  /*98f0*/  SEL R0, RZ, 0x1, P0 ;  /* 0x00000001ff007807 */ /* 0x004fe40000000000 */
[----:B------:R-:W-:Y:S02]  /*9900*/  SEL R22, R22, RZ, P0 ;  /* 0x000000ff16167207 */ /* 0x000fe40000000000 */
[----:B------:R-:W-:Y:S01]  /*9910*/  LOP3.LUT R52, R52, R0, RZ, 0x3c, !PT ;  /* 0x0000000034347212 */ /* 0x000fe200078e3cff */
[----:B------:R-:W-:Y:S02]  /*9920*/  UIADD3 UR19, UPT, UPT, UR36, UR5, URZ ;  /* 0x0000000524137290 */ /* 0x000fe4000fffe0ff */
[----:B------:R-:W-:Y:S01]  /*9930*/  UIADD3 UR45, UPT, UPT, UR37, UR4, URZ ;  /* 0x00000004252d7290 */ /* 0x000fe2000fffe0ff */
[----:B------:R-:W-:Y:S11]  /*9940*/  BRA.U UP0, `(.L_x_147) ;  /* 0xffffffc900e87547 */ /* 0x000ff6000b83ffff */
[----:B------:R-:W-:-:S13]  /*9950*/  R2UR UR4, R49 ;  /* 0x00000000310472ca */ /* 0x000fda00000e0000 */
[----:B------:R-:W-:-:S09]  /*9960*/  UISETP.NE.AND UP0, UPT, UR4, URZ, UPT ;  /* 0x000000ff0400728c */ /* 0x000fd2000bf05270 */
[----:B------:R-:W-:Y:S05]  /*9970*/  BRA.U !UP0, `(.L_x_148) ;  /* 0x0000000108487547 */ /* 0x000fea000b800000 */
[----:B------:R-:W2:Y:S02]  /*9980*/  LDCU.64 UR4, c[0x0][0x990] ;  /* 0x00013200ff0477ac */ /* 0x000ea40008000a00 */
[----:B--2---:R-:W-:-:S04]  /*9990*/  UISETP.NE.U32.AND UP0, UPT, UR4, URZ, UPT ;  /* 0x000000ff0400728c */ /* 0x004fc8000bf05070 */
[----:B------:R-:W-:-:S09]  /*99a0*/  UISETP.NE.AND.EX UP0, UPT, UR5, URZ, UPT, UP0 ;  /* 0x000000ff0500728c */ /* 0x000fd2000bf05300 */
[----:B------:R-:W-:Y:S05]  /*99b0*/  BRA.U UP0, `(.L_x_149) ;  /* 0x00000001000c7547 */ /* 0x000fea000b800000 */
[----:B------:R-:W-:-:S13]  /*99c0*/  FSETP.NEU.AND P0, PT, R27, RZ, PT ;  /* 0x000000ff1b00720b */ /* 0x000fda0003f0d000 */
[----:B------:R-:W-:Y:S05]  /*99d0*/  @!P0 EXIT ;  /* 0x000000000000894d */ /* 0x000fea0003800000 */
[----:B------:R-:W-:Y:S05]  /*99e0*/  BRA `(.L_x_148) ;  /* 0x00000000002c7947 */ /* 0x000fea0003800000 */
.L_x_149:
[----:B------:R-:W-:Y:S01]  /*99f0*/  ISETP.NE.AND P0, PT, R65, RZ, PT ;  /* 0x000000ff4100720c */ /* 0x000fe20003f05270 */
[----:B------:R-:W-:-:S12]  /*9a00*/  BSSY.RECONVERGENT B0, `(.L_x_148) ;  /* 0x0000009000007945 */ /* 0x000fd80003800200 */
[----:B------:R-:W-:Y:S05]  /*9a10*/  @P0 BRA `(.L_x_150) ;  /* 0x0000000000140947 */ /* 0x000fea0003800000 */
[----:B------:R-:W2:Y:S02]  /*9a20*/  LDCU.64 UR4, c[0x0][0x988] ;  /* 0x00013100ff0477ac */ /* 0x000ea40008000a00 */
[----:B--2---:R-:W-:-:S04]  /*9a30*/  ISETP.NE.U32.AND P0, PT, RZ, UR4, PT ;  /* 0x00000004ff007c0c */ /* 0x004fc8000bf05070 */
[----:B------:R-:W-:-:S13]  /*9a40*/  ISETP.NE.AND.EX P0, PT, RZ, UR5, PT, P0 ;  /* 0x00000005ff007c0c */ /* 0x000fda000bf05300 */
[----:B------:R-:W-:Y:S05]  /*9a50*/  @!P0 EXIT ;  /* 0x000000000000894d */ /* 0x000fea0003800000 */
[----:B------:R-:W-:Y:S05]  /*9a60*/  BRA `(.L_x_151) ;  /* 0x0000000000087947 */ /* 0x000fea0003800000 */
.L_x_150:
[----:B------:R-:W-:-:S13]  /*9a70*/  FSETP.NEU.AND P0, PT, R27, RZ, PT ;  /* 0x000000ff1b00720b */ /* 0x000fda0003f0d000 */
[----:B------:R-:W-:Y:S05]  /*9a80*/  @!P0 EXIT ;  /* 0x000000000000894d */ /* 0x000fea0003800000 */
.L_x_151:
[----:B------:R-:W-:Y:S05]  /*9a90*/  BSYNC.RECONVERGENT B0 ;  /* 0x0000000000007941 */ /* 0x000fea0003800200 */
.L_x_148:
[----:B------:R-:W2:Y:S01]  /*9aa0*/  S2UR UR5, SR_CgaCtaId ;  /* 0x00000000000579c3 */ /* 0x000ea20000008800 */
[----:B------:R-:W-:Y:S01]  /*9ab0*/  ULEA UR4, UR47, UR44, 0x3 ;  /* 0x0000002c2f047291 */ /* 0x000fe2000f8e18ff */
[----:B------:R-:W-:-:S04]  /*9ac0*/  DEPBAR.LE SB0, 0x0 ;  /* 0x000080000000791a */ /* 0x000fc80000000000 */
[----:B------:R-:W-:-:S04]  /*9ad0*/  UIADD3 UR4, UPT, UPT, UR4, 0xf0, URZ ;  /* 0x000000f004047890 */ /* 0x000fc8000fffe0ff */
[----:B--2---:R-:W-:-:S09]  /*9ae0*/  UPRMT UR4, UR5, 0x654, UR4 ;  /* 0x0000065405047896 */ /* 0x004fd20008000004 */
[----:B------:R-:W-:Y:S01]  /*9af0*/  SYNCS.ARRIVE.TRANS64.RED.A1T0 RZ, [UR4], RZ ;  /* 0x000000ffffff79a7 */ /* 0x000fe20008100404 */
[----:B------:R-:W-:Y:S05]  /*9b00*/  EXIT ;  /* 0x000000000000794d */ /* 0x000fea0003800000 */
.L_x_25:
[----:B------:R-:W-:Y:S07]  /*9b10*/  MOV R0, UR9 ;  /* 0x0000000900007c02 */ /* 0x000fee0008000f00 */
.L_x_152:
[----:B--2---:R2:W3:Y:S02]  /*9b20*/  SYNCS.PHASECHK.TRANS64.TRYWAIT P0, [R0+URZ+0x68], R4 ;  /* 0x00006804000075a7 */ /* 0x0044e400080011ff */
[----:B---3--:R-:W-:Y:S05]  /*9b30*/  @!P0 NANOSLEEP.SYNCS 0x989680 ;  /* 0x009896800000895d */ /* 0x008fea0003900000 */
[----:B------:R-:W3:Y:S02]  /*9b40*/  @!P0 SYNCS.PHASECHK.TRANS64 P0, [R0+URZ+0x68], R4 ;  /* 0x00006804000085a7 */ /* 0x000ee400080010ff */
[----:B---3--:R-:W-:Y:S05]  /*9b50*/  @!P0 BRA `(.L_x_152) ;  /* 0xfffffffc00f08947 */ /* 0x008fea000383ffff */
[----:B------:R-:W-:Y:S05]  /*9b60*/  BRA `(.L_x_24) ;  /* 0xffffff80006c7947 */ /* 0x000fea000383ffff */
.L_x_32:
[----:B------:R-:W-:Y:S07]  /*9b70*/  MOV R0, UR9 ;  /* 0x0000000900007c02 */ /* 0x000fee0008000f00 */
.L_x_153:
[----:B-1----:R1:W2:Y:S02]  /*9b80*/  SYNCS.PHASECHK.TRANS64.TRYWAIT P0, [R0+URZ+0x68], R4 ;  /* 0x00006804000075a7 */ /* 0x0022a400080011ff */
[----:B--2---:R-:W-:Y:S05]  /*9b90*/  @!P0 NANOSLEEP.SYNCS 0x989680 ;  /* 0x009896800000895d */ /* 0x004fea0003900000 */
[----:B------:R-:W2:Y:S02]  /*9ba0*/  @!P0 SYNCS.PHASECHK.TRANS64 P0, [R0+URZ+0x68], R4 ;  /* 0x00006804000085a7 */ /* 0x000ea400080010ff */
[----:B--2---:R-:W-:Y:S05]  /*9bb0*/  @!P0 BRA `(.L_x_153) ;  /* 0xfffffffc00f08947 */ /* 0x004fea000383ffff */
[----:B------:R-:W-:Y:S05]  /*9bc0*/  BRA `(.L_x_31) ;  /* 0xffffff88000c7947 */ /* 0x000fea000383ffff */
.L_x_37:
[----:B-1----:R-:W-:-:S07]  /*9bd0*/  MOV R0, UR36 ;  /* 0x0000002400007c02 */ /* 0x002fce0008000f00 */
.L_x_154:
[----:B-1----:R1:W2:Y:S02]  /*9be0*/  SYNCS.PHASECHK.TRANS64.TRYWAIT P0, [R0+URZ+0x120], R3 ;  /* 0x00012003000075a7 */ /* 0x0022a400080011ff */
[----:B--2---:R-:W-:Y:S05]  /*9bf0*/  @!P0 NANOSLEEP.SYNCS 0x989680 ;  /* 0x009896800000895d */ /* 0x004fea0003900000 */
[----:B------:R-:W2:Y:S02]  /*9c00*/  @!P0 SYNCS.PHASECHK.TRANS64 P0, [R0+URZ+0x120], R3 ;  /* 0x00012003000085a7 */ /* 0x000ea400080010ff */
[----:B--2---:R-:W-:Y:S05]  /*9c10*/  @!P0 BRA `(.L_x_154) ;  /* 0xfffffffc00f08947 */ /* 0x004fea000383ffff */
[----:B------:R-:W-:Y:S05]  /*9c20*/  BRA `(.L_x_155) ;  /* 0xffffff8800ec7947 */ /* 0x000fea000383ffff */
.L_x_41:
[----:B------:R-:W-:-:S07]  /*9c30*/  MOV R0, UR4 ;  /* 0x0000000400007c02 */ /* 0x000fce0008000f00 */
.L_x_156:
[----:B-1----:R1:W2:Y:S02]  /*9c40*/  SYNCS.PHASECHK.TRANS64.TRYWAIT P0, [R0+URZ], R2 ;  /* 0x00000002000075a7 */ /* 0x0022a400080011ff */
[----:B--2---:R-:W-:Y:S05]  /*9c50*/  @!P0 NANOSLEEP.SYNCS 0x989680 ;  /* 0x009896800000895d */ /* 0x004fea0003900000 */
[----:B------:R-:W2:Y:S02]  /*9c60*/  @!P0 SYNCS.PHASECHK.TRANS64 P0, [R0+URZ], R2 ;  /* 0x00000002000085a7 */ /* 0x000ea400080010ff */
[----:B--2---:R-:W-:Y:S05]  /*9c70*/  @!P0 BRA `(.L_x_156) ;  /* 0xfffffffc00f08947 */ /* 0x004fea000383ffff */
[----:B------:R-:W-:Y:S05]  /*9c80*/  BRA `(.L_x_157) ;  /* 0xffffff9000847947 */ /* 0x000fea000383ffff */
.L_x_42:
[----:B------:R-:W-:-:S07]  /*9c90*/  MOV R0, UR5 ;  /* 0x0000000500007c02 */ /* 0x000fce0008000f00 */
.L_x_158:
[----:B-1----:R1:W2:Y:S02]  /*9ca0*/  SYNCS.PHASECHK.TRANS64.TRYWAIT P0, [R0+URZ], R2 ;  /* 0x00000002000075a7 */ /* 0x0022a400080011ff */
[----:B--2---:R-:W-:Y:S05]  /*9cb0*/  @!P0 NANOSLEEP.SYNCS 0x989680 ;  /* 0x009896800000895d */ /* 0x004fea0003900000 */
[----:B------:R-:W2:Y:S02]  /*9cc0*/  @!P0 SYNCS.PHASECHK.TRANS64 P0, [R0+URZ], R2 ;  /* 0x00000002000085a7 */ /* 0x000ea400080010ff */
[----:B--2---:R-:W-:Y:S05]  /*9cd0*/  @!P0 BRA `(.L_x_158) ;  /* 0xfffffffc00f08947 */ /* 0x004fea000383ffff */
[----:B------:R-:W-:Y:S05]  /*9ce0*/  BRA `(.L_x_159) ;  /* 0xffffff9000947947 */ /* 0x000fea000383ffff */
.L_x_43:
[----:B------:R-:W-:-:S07]  /*9cf0*/  MOV R0, UR5 ;  /* 0x0000000500007c02 */ /* 0x000fce0008000f00 */
.L_x_160:
[----:B-1----:R1:W2:Y:S02]  /*9d00*/  SYNCS.PHASECHK.TRANS64.TRYWAIT P0, [R0+URZ], R2 ;  /* 0x00000002000075a7 */ /* 0x0022a400080011ff */
[----:B--2---:R-:W-:Y:S05]  /*9d10*/  @!P0 NANOSLEEP.SYNCS 0x989680 ;  /* 0x009896800000895d */ /* 0x004fea0003900000 */
[----:B------:R-:W2:Y:S02]  /*9d20*/  @!P0 SYNCS.PHASECHK.TRANS64 P0, [R0+URZ], R2 ;  /* 0x00000002000085a7 */ /* 0x000ea400080010ff */
[----:B--2---:R-:W-:Y:S05]  /*9d30*/  @!P0 BRA `(.L_x_160) ;  /* 0xfffffffc00f08947 */ /* 0x004fea000383ffff */
[----:B------:R-:W-:Y:S05]  /*9d40*/  BRA `(.L_x_161) ;  /* 0xffffff9000a47947 */ /* 0x000fea000383ffff */
.L_x_44:
[----:B------:R-:W-:-:S07]  /*9d50*/  MOV R0, UR5 ;  /* 0x0000000500007c02 */ /* 0x000fce0008000f00 */
.L_x_162:
[----:B-1----:R1:W2:Y:S02]  /*9d60*/  SYNCS.PHASECHK.TRANS64.TRYWAIT P0, [R0+URZ], R2 ;  /* 0x00000002000075a7 */ /* 0x0022a400080011ff */
[----:B--2---:R-:W-:Y:S05]  /*9d70*/  @!P0 NANOSLEEP.SYNCS 0x989680 ;  /* 0x009896800000895d */ /* 0x004fea0003900000 */
[----:B------:R-:W2:Y:S02]  /*9d80*/  @!P0 SYNCS.PHASECHK.TRANS64 P0, [R0+URZ], R2 ;  /* 0x00000002000085a7 */ /* 0x000ea400080010ff */
[----:B--2---:R-:W-:Y:S05]  /*9d90*/  @!P0 BRA `(.L_x_162) ;  /* 0xfffffffc00f08947 */ /* 0x004fea000383ffff */
[----:B------:R-:W-:Y:S05]  /*9da0*/  BRA `(.L_x_163) ;  /* 0xffffff9000b47947 */ /* 0x000fea000383ffff */
.L_x_45:
[----:B------:R-:W-:-:S07]  /*9db0*/  MOV R0, UR5 ;  /* 0x0000000500007c02 */ /* 0x000fce0008000f00 */
.L_x_164:
[----:B-1----:R1:W2:Y:S02]  /*9dc0*/  SYNCS.PHASECHK.TRANS64.TRYWAIT P0, [R0+URZ], R2 ;  /* 0x00000002000075a7 */ /* 0x0022a400080011ff */
[----:B--2---:R-:W-:Y:S05]  /*9dd0*/  @!P0 NANOSLEEP.SYNCS 0x989680 ;  /* 0x009896800000895d */ /* 0x004fea0003900000 */
[----:B------:R-:W2:Y:S02]  /*9de0*/  @!P0 SYNCS.PHASECHK.TRANS64 P0, [R0+URZ], R2 ;  /* 0x00000002000085a7 */ /* 0x000ea400080010ff */
[----:B--2---:R-:W-:Y:S05]  /*9df0*/  @!P0 BRA `(.L_x_164) ;  /* 0xfffffffc00f08947 */ /* 0x004fea000383ffff */
[----:B------:R-:W-:Y:S05]  /*9e00*/  BRA `(.L_x_165) ;  /* 0xffffff9000c47947 */ /* 0x000fea000383ffff */
.L_x_46:
[----:B------:R-:W-:-:S07]  /*9e10*/  MOV R0, UR5 ;  /* 0x0000000500007c02 */ /* 0x000fce0008000f00 */
.L_x_166:
[----:B-1----:R1:W2:Y:S02]  /*9e20*/  SYNCS.PHASECHK.TRANS64.TRYWAIT P0, [R0+URZ], R2 ;  /* 0x00000002000075a7 */ /* 0x0022a400080011ff */
[----:B--2---:R-:W-:Y:S05]  /*9e30*/  @!P0 NANOSLEEP.SYNCS 0x989680 ;  /* 0x009896800000895d */ /* 0x004fea0003900000 */
[----:B------:R-:W2:Y:S02]  /*9e40*/  @!P0 SYNCS.PHASECHK.TRANS64 P0, [R0+URZ], R2 ;  /* 0x00000002000085a7 */ /* 0x000ea400080010ff */
[----:B--2---:R-:W-:Y:S05]  /*9e50*/  @!P0 BRA `(.L_x_166) ;  /* 0xfffffffc00f08947 */ /* 0x004fea000383ffff */
[----:B------:R-:W-:Y:S05]  /*9e60*/  BRA `(.L_x_167) ;  /* 0xffffff9000d47947 */ /* 0x000fea000383ffff */
.L_x_47:
[----:B------:R-:W-:-:S07]  /*9e70*/  MOV R0, UR5 ;  /* 0x0000000500007c02 */ /* 0x000fce0008000f00 */
.L_x_168:
[----:B-1----:R1:W2:Y:S02]  /*9e80*/  SYNCS.PHASECHK.TRANS64.TRYWAIT P0, [R0+URZ], R2 ;  /* 0x00000002000075a7 */ /* 0x0022a400080011ff */
[----:B--2---:R-:W-:Y:S05]  /*9e90*/  @!P0 NANOSLEEP.SYNCS 0x989680 ;  /* 0x009896800000895d */ /* 0x004fea0003900000 */
[----:B------:R-:W2:Y:S02]  /*9ea0*/  @!P0 SYNCS.PHASECHK.TRANS64 P0, [R0+URZ], R2 ;  /* 0x00000002000085a7 */ /* 0x000ea400080010ff */
[----:B--2---:R-:W-:Y:S05]  /*9eb0*/  @!P0 BRA `(.L_x_168) ;  /* 0xfffffffc00f08947 */ /* 0x004fea000383ffff */
[----:B------:R-:W-:Y:S05]  /*9ec0*/  BRA `(.L_x_169) ;  /* 0xffffff9000e47947 */ /* 0x000fea000383ffff */
.L_x_48:
[----:B------:R-:W-:-:S07]  /*9ed0*/  MOV R0, UR5 ;  /* 0x0000000500007c02 */ /* 0x000fce0008000f00 */
.L_x_170:
[----:B-1----:R1:W2:Y:S02]  /*9ee0*/  SYNCS.PHASECHK.TRANS64.TRYWAIT P0, [R0+URZ], R2 ;  /* 0x00000002000075a7 */ /* 0x0022a400080011ff */
[----:B--2---:R-:W-:Y:S05]  /*9ef0*/  @!P0 NANOSLEEP.SYNCS 0x989680 ;  /* 0x009896800000895d */ /* 0x004fea0003900000 */
[----:B------:R-:W2:Y:S02]  /*9f00*/  @!P0 SYNCS.PHASECHK.TRANS64 P0, [R0+URZ], R2 ;  /* 0x00000002000085a7 */ /* 0x000ea400080010ff */
[----:B--2---:R-:W-:Y:S05]  /*9f10*/  @!P0 BRA `(.L_x_170) ;  /* 0xfffffffc00f08947 */ /* 0x004fea000383ffff */
[----:B------:R-:W-:Y:S05]  /*9f20*/  BRA `(.L_x_171) ;  /* 0xffffff9000f47947 */ /* 0x000fea000383ffff */
.L_x_49:
[----:B------:R-:W-:-:S07]  /*9f30*/  MOV R0, UR5 ;  /* 0x0000000500007c02 */ /* 0x000fce0008000f00 */
.L_x_172:
[----:B-1----:R1:W2:Y:S02]  /*9f40*/  SYNCS.PHASECHK.TRANS64.TRYWAIT P0, [R0+URZ], R2 ;  /* 0x00000002000075a7 */ /* 0x0022a400080011ff */
[----:B--2---:R-:W-:Y:S05]  /*9f50*/  @!P0 NANOSLEEP.SYNCS 0x989680 ;  /* 0x009896800000895d */ /* 0x004fea0003900000 */
[----:B------:R-:W2:Y:S02]  /*9f60*/  @!P0 SYNCS.PHASECHK.TRANS64 P0, [R0+URZ], R2 ;  /* 0x00000002000085a7 */ /* 0x000ea400080010ff */
[----:B--2---:R-:W-:Y:S05]  /*9f70*/  @!P0 BRA `(.L_x_172) ;  /* 0xfffffffc00f08947 */ /* 0x004fea000383ffff */
[----:B------:R-:W-:Y:S05]  /*9f80*/  BRA `(.L_x_173) ;  /* 0xffffff9400047947 */ /* 0x000fea000383ffff */
.L_x_50:
[----:B------:R-:W-:-:S07]  /*9f90*/  MOV R0, UR5 ;  /* 0x0000000500007c02 */ /* 0x000fce0008000f00 */
.L_x_174:
[----:B-1----:R1:W2:Y:S02]  /*9fa0*/  SYNCS.PHASECHK.TRANS64.TRYWAIT P0, [R0+URZ], R2 ;  /* 0x00000002000075a7 */ /* 0x0022a400080011ff */
[----:B--2---:R-:W-:Y:S05]  /*9fb0*/  @!P0 NANOSLEEP.SYNCS 0x989680 ;  /* 0x009896800000895d */ /* 0x004fea0003900000 */
[----:B------:R-:W2:Y:S02]  /*9fc0*/  @!P0 SYNCS.PHASECHK.TRANS64 P0, [R0+URZ], R2 ;  /* 0x00000002000085a7 */ /* 0x000ea400080010ff */
[----:B--2---:R-:W-:Y:S05]  /*9fd0*/  @!P0 BRA `(.L_x_174) ;  /* 0xfffffffc00f08947 */ /* 0x004fea000383ffff */
[----:B------:R-:W-:Y:S05]  /*9fe0*/  BRA `(.L_x_175) ;  /* 0xffffff9400147947 */ /* 0x000fea000383ffff */
.L_x_51:
[----:B------:R-:W-:-:S07]  /*9ff0*/  MOV R0, UR5 ;  /* 0x0000000500007c02 */ /* 0x000fce0008000f00 */
.L_x_176:
[----:B-1----:R1:W2:Y:S02]  /*a000*/  SYNCS.PHASECHK.TRANS64.TRYWAIT P0, [R0+URZ], R2 ;  /* 0x00000002000075a7 */ /* 0x0022a400080011ff */
[----:B--2---:R-:W-:Y:S05]  /*a010*/  @!P0 NANOSLEEP.SYNCS 0x989680 ;  /* 0x009896800000895d */ /* 0x004fea0003900000 */
[----:B------:R-:W2:Y:S02]  /*a020*/  @!P0 SYNCS.PHASECHK.TRANS64 P0, [R0+URZ], R2 ;  /* 0x00000002000085a7 */ /* 0x000ea400080010ff */
[----:B--2---:R-:W-:Y:S05]  /*a030*/  @!P0 BRA `(.L_x_176) ;  /* 0xfffffffc00f08947 */ /* 0x004fea000383ffff */
[----:B------:R-:W-:Y:S05]  /*a040*/  BRA `(.L_x_177) ;  /* 0xffffff9400247947 */ /* 0x000fea000383ffff */
.L_x_52:
[----:B------:R-:W-:-:S07]  /*a050*/  MOV R0, UR5 ;  /* 0x0000000500007c02 */ /* 0x000fce0008000f00 */
.L_x_178:
[----:B-1----:R1:W2:Y:S02]  /*a060*/  SYNCS.PHASECHK.TRANS64.TRYWAIT P0, [R0+URZ], R2 ;  /* 0x00000002000075a7 */ /* 0x0022a400080011ff */
[----:B--2---:R-:W-:Y:S05]  /*a070*/  @!P0 NANOSLEEP.SYNCS 0x989680 ;  /* 0x009896800000895d */ /* 0x004fea0003900000 */
[----:B------:R-:W2:Y:S02]  /*a080*/  @!P0 SYNCS.PHASECHK.TRANS64 P0, [R0+URZ], R2 ;  /* 0x00000002000085a7 */ /* 0x000ea400080010ff */
[----:B--2---:R-:W-:Y:S05]  /*a090*/  @!P0 BRA `(.L_x_178) ;  /* 0xfffffffc00f08947 */ /* 0x004fea000383ffff */
[----:B------:R-:W-:Y:S05]  /*a0a0*/  BRA `(.L_x_179) ;  /* 0xffffff9400347947 */ /* 0x000fea000383ffff */
.L_x_55:
[----:B------:R-:W-:-:S07]  /*a0b0*/  MOV R4, UR4 ;  /* 0x0000000400047c02 */ /* 0x000fce0008000f00 */
.L_x_180:
[----:B--2---:R2:W3:Y:S02]  /*a0c0*/  SYNCS.PHASECHK.TRANS64.TRYWAIT P1, [R4+URZ+0x128], R6 ;  /* 0x00012806040075a7 */ /* 0x0044e400080211ff */
[----:B---3--:R-:W-:Y:S05]  /*a0d0*/  @!P1 NANOSLEEP.SYNCS 0x989680 ;  /* 0x009896800000995d */ /* 0x008fea0003900000 */
[----:B------:R-:W3:Y:S02]  /*a0e0*/  @!P1 SYNCS.PHASECHK.TRANS64 P1, [R4+URZ+0x128], R6 ;  /* 0x00012806040095a7 */ /* 0x000ee400080210ff */
[----:B---3--:R-:W-:Y:S05]  /*a0f0*/  @!P1 BRA `(.L_x_180) ;  /* 0xfffffffc00f09947 */ /* 0x008fea000383ffff */
[----:B------:R-:W-:Y:S05]  /*a100*/  BRA `(.L_x_181) ;  /* 0xffffff9400a47947 */ /* 0x000fea000383ffff */
.L_x_56:
[----:B--2---:R-:W-:-:S07]  /*a110*/  MOV R4, UR4 ;  /* 0x0000000400047c02 */ /* 0x004fce0008000f00 */
.L_x_182:
[----:B--2---:R2:W3:Y:S02]  /*a120*/  SYNCS.PHASECHK.TRANS64.TRYWAIT P1, [R4+URZ+0x120], R5 ;  /* 0x00012005040075a7 */ /* 0x0044e400080211ff */
[----:B---3--:R-:W-:Y:S05]  /*a130*/  @!P1 NANOSLEEP.SYNCS 0x989680 ;  /* 0x009896800000995d */ /* 0x008fea0003900000 */
[----:B------:R-:W3:Y:S02]  /*a140*/  @!P1 SYNCS.PHASECHK.TRANS64 P1, [R4+URZ+0x120], R5 ;  /* 0x00012005040095a7 */ /* 0x000ee400080210ff */
[----:B---3--:R-:W-:Y:S05]  /*a150*/  @!P1 BRA `(.L_x_182) ;  /* 0xfffffffc00f09947 */ /* 0x008fea000383ffff */
[----:B------:R-:W-:Y:S05]  /*a160*/  BRA `(.L_x_183) ;  /* 0xffffff9400ac7947 */ /* 0x000fea000383ffff */
.L_x_66:
[----:B--2---:R-:W-:-:S04]  /*a170*/  MOV R5, UR5 ;  /* 0x0000000500057c02 */ /* 0x004fc80008000f00 */
[----:B------:R2:W3:Y:S03]  /*a180*/  SYNCS.PHASECHK.TRANS64.TRYWAIT P0, [R5+URZ+0x8], R6 ;  /* 0x00000806050075a7 */ /* 0x0004e600080011ff */
[----:B---3--:R-:W-:Y:S05]  /*a190*/  @!P0 NANOSLEEP.SYNCS 0x989680 ;  /* 0x009896800000895d */ /* 0x008fea0003900000 */
[----:B------:R-:W3:Y:S02]  /*a1a0*/  @!P0 SYNCS.PHASECHK.TRANS64 P0, [R5+URZ+0x8], R6 ;  /* 0x00000806050085a7 */ /* 0x000ee400080010ff */
[----:B---3--:R-:W-:Y:S05]  /*a1b0*/  @!P0 BRA `(.L_x_66) ;  /* 0xfffffffc00ec8947 */ /* 0x008fea000383ffff */
[----:B------:R-:W-:Y:S05]  /*a1c0*/  BRA `(.L_x_65) ;  /* 0xffffff9800787947 */ /* 0x000fea000383ffff */
.L_x_68:
[----:B------:R-:W-:Y:S01]  /*a1d0*/  BSSY B0, `(.L_x_184) ;  /* 0x0000006000007945 */ /* 0x000fe20003800000 */
[----:B------:R-:W-:-:S07]  /*a1e0*/  MOV R15, 0xffffffff ;  /* 0xffffffff000f7802 */ /* 0x000fce0000000f00 */
[----:B-12--5:R-:W-:Y:S05]  /*a1f0*/  WARPSYNC.COLLECTIVE R15, `(.L_x_185) ;  /* 0x000000000f0c7348 */ /* 0x026fea0003c00000 */
[----:B------:R-:W-:Y:S02]  /*a200*/  ELECT P6, UR79, PT ;  /* 0x00000000004f782f */ /* 0x000fe400038c0000 */
[----:B------:R-:W-:Y:S01]  /*a210*/  MOV R14, UR79 ;  /* 0x0000004f000e7c02 */ /* 0x000fe20008000f00 */
[----:B-12--5:R-:W-:Y:S10]  /*a220*/  ENDCOLLECTIVE ;  /* 0x000000000000791b */ /* 0x026ff40003800000 */
.L_x_185:
[----:B------:R-:W-:Y:S05]  /*a230*/  BSYNC B0 ;  /* 0x0000000000007941 */ /* 0x000fea0003800000 */
.L_x_184:
[----:B------:R-:W-:Y:S05]  /*a240*/  BRA `(.L_x_186) ;  /* 0xffffff9800a87947 */ /* 0x000fea000383ffff */
.L_x_70:
[----:B--2---:R-:W-:-:S04]  /*a250*/  MOV R3, UR5 ;  /* 0x0000000500037c02 */ /* 0x004fc80008000f00 */
[----:B------:R2:W3:Y:S03]  /*a260*/  SYNCS.PHASECHK.TRANS64.TRYWAIT P0, [R3+URZ+0x8], R4 ;  /* 0x00000804030075a7 */ /* 0x0004e600080011ff */
[----:B---3--:R-:W-:Y:S05]  /*a270*/  @!P0 NANOSLEEP.SYNCS 0x989680 ;  /* 0x009896800000895d */ /* 0x008fea0003900000 */
[----:B------:R-:W3:Y:S02]  /*a280*/  @!P0 SYNCS.PHASECHK.TRANS64 P0, [R3+URZ+0x8], R4 ;  /* 0x00000804030085a7 */ /* 0x000ee400080010ff */
[----:B---3--:R-:W-:Y:S05]  /*a290*/  @!P0 BRA `(.L_x_70) ;  /* 0xfffffffc00ec8947 */ /* 0x008fea000383ffff */
[----:B------:R-:W-:Y:S05]  /*a2a0*/  BRA `(.L_x_69) ;  /* 0xffffff9800ac7947 */ /* 0x000fea000383ffff */
.L_x_71:
[----:B------:R-:W-:-:S07]  /*a2b0*/  MOV R4, UR20 ;  /* 0x0000001400047c02 */ /* 0x000fce0008000f00 */
.L_x_187:
[----:B-1----:R1:W2:Y:S02]  /*a2c0*/  SYNCS.PHASECHK.TRANS64.TRYWAIT P0, [R4+URZ+0x120], R5 ;  /* 0x00012005040075a7 */ /* 0x0022a400080011ff */
[----:B--2---:R-:W-:Y:S05]  /*a2d0*/  @!P0 NANOSLEEP.SYNCS 0x989680 ;  /* 0x009896800000895d */ /* 0x004fea0003900000 */
[----:B------:R-:W2:Y:S02]  /*a2e0*/  @!P0 SYNCS.PHASECHK.TRANS64 P0, [R4+URZ+0x120], R5 ;  /* 0x00012005040085a7 */ /* 0x000ea400080010ff */
[----:B--2---:R-:W-:Y:S05]  /*a2f0*/  @!P0 BRA `(.L_x_187) ;  /* 0xfffffffc00f08947 */ /* 0x004fea000383ffff */
[----:B------:R-:W-:Y:S05]  /*a300*/  BRA `(.L_x_188) ;  /* 0xffffff9c00ac7947 */ /* 0x000fea000383ffff */
.L_x_73:
[----:B------:R-:W-:-:S07]  /*a310*/  MOV R4, UR25 ;  /* 0x0000001900047c02 */ /* 0x000fce0008000f00 */
.L_x_189:
[----:B-1----:R1:W2:Y:S02]  /*a320*/  SYNCS.PHASECHK.TRANS64.TRYWAIT P0, [R4+URZ+0x140], R5 ;  /* 0x00014005040075a7 */ /* 0x0022a400080011ff */
[----:B--2---:R-:W-:Y:S05]  /*a330*/  @!P0 NANOSLEEP.SYNCS 0x989680 ;  /* 0x009896800000895d */ /* 0x004fea0003900000 */
[----:B------:R-:W2:Y:S02]  /*a340*/  @!P0 SYNCS.PHASECHK.TRANS64 P0, [R4+URZ+0x140], R5 ;  /* 0x00014005040085a7 */ /* 0x000ea400080010ff */
[----:B--2---:R-:W-:Y:S05]  /*a350*/  @!P0 BRA `(.L_x_189) ;  /* 0xfffffffc00f08947 */ /* 0x004fea000383ffff */
[----:B------:R-:W-:Y:S05]  /*a360*/  BRA `(.L_x_72) ;  /* 0xffffff9c00cc7947 */ /* 0x000fea000383ffff */
.L_x_77:
[----:B-1----:R-:W-:Y:S07]  /*a370*/  MOV R4, UR18 ;  /* 0x0000001200047c02 */ /* 0x002fee0008000f00 */
.L_x_190:
[----:B-1----:R1:W2:Y:S02]  /*a380*/  SYNCS.PHASECHK.TRANS64.TRYWAIT P0, [R4+URZ], R6 ;  /* 0x00000006040075a7 */ /* 0x0022a400080011ff */
[----:B--2---:R-:W-:Y:S05]  /*a390*/  @!P0 NANOSLEEP.SYNCS 0x989680 ;  /* 0x009896800000895d */ /* 0x004fea0003900000 */
[----:B------:R-:W2:Y:S02]  /*a3a0*/  @!P0 SYNCS.PHASECHK.TRANS64 P0, [R4+URZ], R6 ;  /* 0x00000006040085a7 */ /* 0x000ea400080010ff */
[----:B--2---:R-:W-:Y:S05]  /*a3b0*/  @!P0 BRA `(.L_x_190) ;  /* 0xfffffffc00f08947 */ /* 0x004fea000383ffff */
[----:B------:R-:W-:Y:S05]  /*a3c0*/  BRA `(.L_x_76) ;  /* 0xffffff9c00f07947 */ /* 0x000fea000383ffff */
.L_x_81:
[----:B--2---:R-:W-:-:S07]  /*a3d0*/  MOV R0, UR4 ;  /* 0x0000000400007c02 */ /* 0x004fce0008000f00 */
.L_x_191:
[----:B--2---:R2:W3:Y:S02]  /*a3e0*/  SYNCS.PHASECHK.TRANS64.TRYWAIT P0, [R0+URZ], R2 ;  /* 0x00000002000075a7 */ /* 0x0044e400080011ff */
[----:B---3--:R-:W-:Y:S05]  /*a3f0*/  @!P0 NANOSLEEP.SYNCS 0x989680 ;  /* 0x009896800000895d */ /* 0x008fea0003900000 */
[----:B------:R-:W3:Y:S02]  /*a400*/  @!P0 SYNCS.PHASECHK.TRANS64 P0, [R0+URZ], R2 ;  /* 0x00000002000085a7 */ /* 0x000ee400080010ff */
[----:B---3--:R-:W-:Y:S05]  /*a410*/  @!P0 BRA `(.L_x_191) ;  /* 0xfffffffc00f08947 */ /* 0x008fea000383ffff */
[----:B------:R-:W-:Y:S05]  /*a420*/  BRA `(.L_x_192) ;  /* 0xffffffa000f87947 */ /* 0x000fea000383ffff */
.L_x_84:
[----:B------:R-:W-:-:S07]  /*a430*/  MOV R0, UR20 ;  /* 0x0000001400007c02 */ /* 0x000fce0008000f00 */
.L_x_193:
[----:B--2---:R2:W3:Y:S02]  /*a440*/  SYNCS.PHASECHK.TRANS64.TRYWAIT P1, [R0+URZ+0x150], R2 ;  /* 0x00015002000075a7 */ /* 0x0044e400080211ff */
[----:B---3--:R-:W-:Y:S05]  /*a450*/  @!P1 NANOSLEEP.SYNCS 0x989680 ;  /* 0x009896800000995d */ /* 0x008fea0003900000 */
[----:B------:R-:W3:Y:S02]  /*a460*/  @!P1 SYNCS.PHASECHK.TRANS64 P1, [R0+URZ+0x150], R2 ;  /* 0x00015002000095a7 */ /* 0x000ee400080210ff */
[----:B---3--:R-:W-:Y:S05]  /*a470*/  @!P1 BRA `(.L_x_193) ;  /* 0xfffffffc00f09947 */ /* 0x008fea000383ffff */
[----:B------:R-:W-:Y:S05]  /*a480*/  BRA `(.L_x_194) ;  /* 0xffffffa400447947 */ /* 0x000fea000383ffff */
.L_x_89:
[----:B------:R-:W-:Y:S07]  /*a490*/  MOV R0, UR42 ;  /* 0x0000002a00007c02 */ /* 0x000fee0008000f00 */
.L_x_195:
[----:B-1----:R1:W2:Y:S02]  /*a4a0*/  SYNCS.PHASECHK.TRANS64.TRYWAIT P0, [R0+URZ+0x120], R2 ;  /* 0x00012002000075a7 */ /* 0x0022a400080011ff */
[----:B--2---:R-:W-:Y:S05]  /*a4b0*/  @!P0 NANOSLEEP.SYNCS 0x989680 ;  /* 0x009896800000895d */ /* 0x004fea0003900000 */
[----:B------:R-:W2:Y:S02]  /*a4c0*/  @!P0 SYNCS.PHASECHK.TRANS64 P0, [R0+URZ+0x120], R2 ;  /* 0x00012002000085a7 */ /* 0x000ea400080010ff */
[----:B--2---:R-:W-:Y:S05]  /*a4d0*/  @!P0 BRA `(.L_x_195) ;  /* 0xfffffffc00f08947 */ /* 0x004fea000383ffff */
[----:B------:R-:W-:Y:S05]  /*a4e0*/  BRA `(.L_x_196) ;  /* 0xffffffa800a07947 */ /* 0x000fea000383ffff */
.L_x_92:
[----:B------:R-:W-:Y:S07]  /*a4f0*/  MOV R0, UR42 ;  /* 0x0000002a00007c02 */ /* 0x000fee0008000f00 */
.L_x_197:
[----:B-1----:R1:W2:Y:S02]  /*a500*/  SYNCS.PHASECHK.TRANS64.TRYWAIT P2, [R0+URZ+0x118], R2 ;  /* 0x00011802000075a7 */ /* 0x0022a400080411ff */
[----:B--2---:R-:W-:Y:S05]  /*a510*/  @!P2 NANOSLEEP.SYNCS 0x989680 ;  /* 0x009896800000a95d */ /* 0x004fea0003900000 */
[----:B------:R-:W2:Y:S02]  /*a520*/  @!P2 SYNCS.PHASECHK.TRANS64 P2, [R0+URZ+0x118], R2 ;  /* 0x000118020000a5a7 */ /* 0x000ea400080410ff */
[----:B--2---:R-:W-:Y:S05]  /*a530*/  @!P2 BRA `(.L_x_197) ;  /* 0xfffffffc00f0a947 */ /* 0x004fea000383ffff */
[----:B------:R-:W-:Y:S05]  /*a540*/  BRA `(.L_x_91) ;  /* 0xffffffb000047947 */ /* 0x000fea000383ffff */
.L_x_95:
[----:B------:R-:W-:Y:S07]  /*a550*/  MOV R2, UR42 ;  /* 0x0000002a00027c02 */ /* 0x000fee0008000f00 */
.L_x_198:
[----:B-1----:R1:W2:Y:S02]  /*a560*/  SYNCS.PHASECHK.TRANS64.TRYWAIT P1, [R2+URZ+0xf0], R8 ;  /* 0x0000f008020075a7 */ /* 0x0022a400080211ff */
[----:B--2---:R-:W-:Y:S05]  /*a570*/  @!P1 NANOSLEEP.SYNCS 0x989680 ;  /* 0x009896800000995d */ /* 0x004fea0003900000 */
[----:B------:R-:W2:Y:S02]  /*a580*/  @!P1 SYNCS.PHASECHK.TRANS64 P1, [R2+URZ+0xf0], R8 ;  /* 0x0000f008020095a7 */ /* 0x000ea400080210ff */
[----:B--2---:R-:W-:Y:S05]  /*a590*/  @!P1 BRA `(.L_x_198) ;  /* 0xfffffffc00f09947 */ /* 0x004fea000383ffff */
[----:B------:R-:W-:Y:S05]  /*a5a0*/  BRA `(.L_x_199) ;  /* 0xffffffb000b87947 */ /* 0x000fea000383ffff */
.L_x_96:
[----:B------:R-:W-:Y:S07]  /*a5b0*/  MOV R2, UR42 ;  /* 0x0000002a00027c02 */ /* 0x000fee0008000f00 */
.L_x_200:
[----:B-1----:R1:W2:Y:S02]  /*a5c0*/  SYNCS.PHASECHK.TRANS64.TRYWAIT P1, [R2+URZ+0xf8], R8 ;  /* 0x0000f808020075a7 */ /* 0x0022a400080211ff */
[----:B--2---:R-:W-:Y:S05]  /*a5d0*/  @!P1 NANOSLEEP.SYNCS 0x989680 ;  /* 0x009896800000995d */ /* 0x004fea0003900000 */
[----:B------:R-:W2:Y:S02]  /*a5e0*/  @!P1 SYNCS.PHASECHK.TRANS64 P1, [R2+URZ+0xf8], R8 ;  /* 0x0000f808020095a7 */ /* 0x000ea400080210ff */
[----:B--2---:R-:W-:Y:S05]  /*a5f0*/  @!P1 BRA `(.L_x_200) ;  /* 0xfffffffc00f09947 */ /* 0x004fea000383ffff */
[----:B------:R-:W-:Y:S05]  /*a600*/  BRA `(.L_x_201) ;  /* 0xffffffb4001c7947 */ /* 0x000fea000383ffff */
.L_x_97:
[----:B------:R-:W-:Y:S07]  /*a610*/  MOV R2, UR42 ;  /* 0x0000002a00027c02 */ /* 0x000fee0008000f00 */
.L_x_202:
[----:B-1----:R1:W2:Y:S02]  /*a620*/  SYNCS.PHASECHK.TRANS64.TRYWAIT P1, [R2+URZ+0x100], R8 ;  /* 0x00010008020075a7 */ /* 0x0022a400080211ff */
[----:B--2---:R-:W-:Y:S05]  /*a630*/  @!P1 NANOSLEEP.SYNCS 0x989680 ;  /* 0x009896800000995d */ /* 0x004fea0003900000 */
[----:B------:R-:W2:Y:S02]  /*a640*/  @!P1 SYNCS.PHASECHK.TRANS64 P1, [R2+URZ+0x100], R8 ;  /* 0x00010008020095a7 */ /* 0x000ea400080210ff */
[----:B--2---:R-:W-:Y:S05]  /*a650*/  @!P1 BRA `(.L_x_202) ;  /* 0xfffffffc00f09947 */ /* 0x004fea000383ffff */
[----:B------:R-:W-:Y:S05]  /*a660*/  BRA `(.L_x_203) ;  /* 0xffffffb400847947 */ /* 0x000fea000383ffff */
.L_x_98:
[----:B------:R-:W-:Y:S07]  /*a670*/  MOV R0, UR42 ;  /* 0x0000002a00007c02 */ /* 0x000fee0008000f00 */
.L_x_204:
[----:B-1----:R1:W2:Y:S02]  /*a680*/  SYNCS.PHASECHK.TRANS64.TRYWAIT P0, [R0+URZ+0x108], R8 ;  /* 0x00010808000075a7 */ /* 0x0022a400080011ff */
[----:B--2---:R-:W-:Y:S05]  /*a690*/  @!P0 NANOSLEEP.SYNCS 0x989680 ;  /* 0x009896800000895d */ /* 0x004fea0003900000 */
[----:B------:R-:W2:Y:S02]  /*a6a0*/  @!P0 SYNCS.PHASECHK.TRANS64 P0, [R0+URZ+0x108], R8 ;  /* 0x00010808000085a7 */ /* 0x000ea400080010ff */
[----:B--2---:R-:W-:Y:S05]  /*a6b0*/  @!P0 BRA `(.L_x_204) ;  /* 0xfffffffc00f08947 */ /* 0x004fea000383ffff */
[----:B------:R-:W-:Y:S05]  /*a6c0*/  BRA `(.L_x_205) ;  /* 0xffffffb400ec7947 */ /* 0x000fea000383ffff */
.L_x_100:
[----:B------:R-:W-:-:S07]  /*a6d0*/  MOV R0, UR42 ;  /* 0x0000002a00007c02 */ /* 0x000fce0008000f00 */
.L_x_206:
[----:B-1----:R1:W3:Y:S02]  /*a6e0*/  SYNCS.PHASECHK.TRANS64.TRYWAIT P0, [R0+URZ+0xf0], R2 ;  /* 0x0000f002000075a7 */ /* 0x0022e400080011ff */
[----:B---3--:R-:W-:Y:S05]  /*a6f0*/  @!P0 NANOSLEEP.SYNCS 0x989680 ;  /* 0x009896800000895d */ /* 0x008fea0003900000 */
[----:B------:R-:W3:Y:S02]  /*a700*/  @!P0 SYNCS.PHASECHK.TRANS64 P0, [R0+URZ+0xf0], R2 ;  /* 0x0000f002000085a7 */ /* 0x000ee400080010ff */
[----:B---3--:R-:W-:Y:S05]  /*a710*/  @!P0 BRA `(.L_x_206) ;  /* 0xfffffffc00f08947 */ /* 0x008fea000383ffff */
[----:B------:R-:W-:Y:S05]  /*a720*/  BRA `(.L_x_207) ;  /* 0xffffffb800787947 */ /* 0x000fea000383ffff */
.L_x_101:
[----:B-1----:R-:W-:-:S07]  /*a730*/  MOV R0, UR42 ;  /* 0x0000002a00007c02 */ /* 0x002fce0008000f00 */
.L_x_208:
[----:B-1----:R1:W3:Y:S02]  /*a740*/  SYNCS.PHASECHK.TRANS64.TRYWAIT P0, [R0+URZ+0xf8], R2 ;  /* 0x0000f802000075a7 */ /* 0x0022e400080011ff */
[----:B---3--:R-:W-:Y:S05]  /*a750*/  @!P0 NANOSLEEP.SYNCS 0x989680 ;  /* 0x009896800000895d */ /* 0x008fea0003900000 */
[----:B------:R-:W3:Y:S02]  /*a760*/  @!P0 SYNCS.PHASECHK.TRANS64 P0, [R0+URZ+0xf8], R2 ;  /* 0x0000f802000085a7 */ /* 0x000ee400080010ff */
[----:B---3--:R-:W-:Y:S05]  /*a770*/  @!P0 BRA `(.L_x_208) ;  /* 0xfffffffc00f08947 */ /* 0x008fea000383ffff */
[----:B------:R-:W-:Y:S05]  /*a780*/  BRA `(.L_x_209) ;  /* 0xffffffb800687947 */ /* 0x000fea000383ffff */
.L_x_102:
[----:B-1----:R-:W-:-:S07]  /*a790*/  MOV R0, UR42 ;  /* 0x0000002a00007c02 */ /* 0x002fce0008000f00 */
.L_x_210:
[----:B-1----:R1:W3:Y:S02]  /*a7a0*/  SYNCS.PHASECHK.TRANS64.TRYWAIT P0, [R0+URZ+0x100], R2 ;  /* 0x00010002000075a7 */ /* 0x0022e400080011ff */
[----:B---3--:R-:W-:Y:S05]  /*a7b0*/  @!P0 NANOSLEEP.SYNCS 0x989680 ;  /* 0x009896800000895d */ /* 0x008fea0003900000 */
[----:B------:R-:W3:Y:S02]  /*a7c0*/  @!P0 SYNCS.PHASECHK.TRANS64 P0, [R0+URZ+0x100], R2 ;  /* 0x00010002000085a7 */ /* 0x000ee400080010ff */
[----:B---3--:R-:W-:Y:S05]  /*a7d0*/  @!P0 BRA `(.L_x_210) ;  /* 0xfffffffc00f08947 */ /* 0x008fea000383ffff */
[----:B------:R-:W-:Y:S05]  /*a7e0*/  BRA `(.L_x_211) ;  /* 0xffffffb800587947 */ /* 0x000fea000383ffff */
.L_x_104:
[----:B------:R-:W-:Y:S07]  /*a7f0*/  MOV R0, UR44 ;  /* 0x0000002c00007c02 */ /* 0x000fee0008000f00 */
.L_x_212:
[----:B-1----:R1:W2:Y:S02]  /*a800*/  SYNCS.PHASECHK.TRANS64.TRYWAIT P0, [R0+URZ+0x120], R2 ;  /* 0x00012002000075a7 */ /* 0x0022a400080011ff */
[----:B--2---:R-:W-:Y:S05]  /*a810*/  @!P0 NANOSLEEP.SYNCS 0x989680 ;  /* 0x009896800000895d */ /* 0x004fea0003900000 */
[----:B------:R-:W2:Y:S02]  /*a820*/  @!P0 SYNCS.PHASECHK.TRANS64 P0, [R0+URZ+0x120], R2 ;  /* 0x00012002000085a7 */ /* 0x000ea400080010ff */
[----:B--2---:R-:W-:Y:S05]  /*a830*/  @!P0 BRA `(.L_x_212) ;  /* 0xfffffffc00f08947 */ /* 0x004fea000383ffff */
[----:B------:R-:W-:Y:S05]  /*a840*/  BRA `(.L_x_213) ;  /* 0xffffffbc00347947 */ /* 0x000fea000383ffff */
.L_x_115:
[----:B-1----:R-:W-:Y:S04]  /*a850*/  MOV R2, UR44 ;  /* 0x0000002c00027c02 */ /* 0x002fe80008000f00 */
[----:B------:R1:W2:Y:S03]  /*a860*/  SYNCS.PHASECHK.TRANS64.TRYWAIT P1, [R2+URZ+0xd0], R3 ;  /* 0x0000d003020075a7 */ /* 0x0002a600080211ff */
[----:B--2---:R-:W-:Y:S05]  /*a870*/  @!P1 NANOSLEEP.SYNCS 0x989680 ;  /* 0x009896800000995d */ /* 0x004fea0003900000 */
[----:B------:R-:W2:Y:S02]  /*a880*/  @!P1 SYNCS.PHASECHK.TRANS64 P1, [R2+URZ+0xd0], R3 ;  /* 0x0000d003020095a7 */ /* 0x000ea400080210ff */
[----:B--2---:R-:W-:Y:S05]  /*a890*/  @!P1 BRA `(.L_x_115) ;  /* 0xfffffffc00ec9947 */ /* 0x004fea000383ffff */
[----:B------:R-:W-:Y:S05]  /*a8a0*/  BRA `(.L_x_114) ;  /* 0xffffffcc00107947 */ /* 0x000fea000383ffff */
.L_x_117:
[----:B-1----:R1:W4:Y:S02]  /*a8b0*/  SYNCS.PHASECHK.TRANS64.TRYWAIT P0, [R64+URZ+0x130], R0 ;  /* 0x00013000400075a7 */ /* 0x00232400080011ff */
[----:B----4-:R-:W-:Y:S05]  /*a8c0*/  @!P0 NANOSLEEP.SYNCS 0x989680 ;  /* 0x009896800000895d */ /* 0x010fea0003900000 */
[----:B------:R-:W4:Y:S02]  /*a8d0*/  @!P0 SYNCS.PHASECHK.TRANS64 P0, [R64+URZ+0x130], R0 ;  /* 0x00013000400085a7 */ /* 0x000f2400080010ff */
[----:B----4-:R-:W-:Y:S05]  /*a8e0*/  @!P0 BRA `(.L_x_117) ;  /* 0xfffffffc00f08947 */ /* 0x010fea000383ffff */
[----:B------:R-:W-:Y:S05]  /*a8f0*/  BRA `(.L_x_116) ;  /* 0xffffffcc00307947 */ /* 0x000fea000383ffff */
.L_x_126:
[----:B--2---:R2:W3:Y:S02]  /*a900*/  SYNCS.PHASECHK.TRANS64.TRYWAIT P0, [R4+URZ+0xd0], R0 ;  /* 0x0000d000040075a7 */ /* 0x0044e400080011ff */
[----:B---3--:R-:W-:Y:S05]  /*a910*/  @!P0 NANOSLEEP.SYNCS 0x989680 ;  /* 0x009896800000895d */ /* 0x008fea0003900000 */
[----:B------:R-:W3:Y:S02]  /*a920*/  @!P0 SYNCS.PHASECHK.TRANS64 P0, [R4+URZ+0xd0], R0 ;  /* 0x0000d000040085a7 */ /* 0x000ee400080010ff */
[----:B---3--:R-:W-:Y:S05]  /*a930*/  @!P0 BRA `(.L_x_126) ;  /* 0xfffffffc00f08947 */ /* 0x008fea000383ffff */
[----:B------:R-:W-:Y:S05]  /*a940*/  BRA `(.L_x_125) ;  /* 0xffffffd400507947 */ /* 0x000fea000383ffff */
.L_x_134:
[----:B--2---:R2:W3:Y:S02]  /*a950*/  SYNCS.PHASECHK.TRANS64.TRYWAIT P0, [R2+URZ+0xd0], R4 ;  /* 0x0000d004020075a7 */ /* 0x0044e400080011ff */
[----:B---3--:R-:W-:Y:S05]  /*a960*/  @!P0 NANOSLEEP.SYNCS 0x989680 ;  /* 0x009896800000895d */ /* 0x008fea0003900000 */
[----:B------:R-:W3:Y:S02]  /*a970*/  @!P0 SYNCS.PHASECHK.TRANS64 P0, [R2+URZ+0xd0], R4 ;  /* 0x0000d004020085a7 */ /* 0x000ee400080010ff */
[----:B---3--:R-:W-:Y:S05]  /*a980*/  @!P0 BRA `(.L_x_134) ;  /* 0xfffffffc00f08947 */ /* 0x008fea000383ffff */
[----:B------:R-:W-:Y:S05]  /*a990*/  BRA `(.L_x_133) ;  /* 0xffffffdc00747947 */ /* 0x000fea000383ffff */
.L_x_142:
[----:B--2---:R2:W3:Y:S02]  /*a9a0*/  SYNCS.PHASECHK.TRANS64.TRYWAIT P0, [R3+URZ+0xd0], R0 ;  /* 0x0000d000030075a7 */ /* 0x0044e400080011ff */
[----:B---3--:R-:W-:Y:S05]  /*a9b0*/  @!P0 NANOSLEEP.SYNCS 0x989680 ;  /* 0x009896800000895d */ /* 0x008fea0003900000 */
[----:B------:R-:W3:Y:S02]  /*a9c0*/  @!P0 SYNCS.PHASECHK.TRANS64 P0, [R3+URZ+0xd0], R0 ;  /* 0x0000d000030085a7 */ /* 0x000ee400080010ff */
[----:B---3--:R-:W-:Y:S05]  /*a9d0*/  @!P0 BRA `(.L_x_142) ;  /* 0xfffffffc00f08947 */ /* 0x008fea000383ffff */
[----:B------:R-:W-:Y:S05]  /*a9e0*/  BRA `(.L_x_141) ;  /* 0xffffffe400947947 */ /* 0x000fea000383ffff */
        .weak           $__internal_0_$__cuda_sm10x_tcgen05_guardrail_trap_col_being_dealloced_not_returned_by_alloc
        .type           $__internal_0_$__cuda_sm10x_tcgen05_guardrail_trap_col_being_dealloced_not_returned_by_alloc,@function
        .size           $__internal_0_$__cuda_sm10x_tcgen05_guardrail_trap_col_being_dealloced_not_returned_by_alloc,($__internal_1_$__cuda_sm10x_tcgen05_guardrail_trap_phase_invalid_during_alloc - $__internal_0_$__cuda_sm10x_tcgen05_guardrail_trap_col_being_dealloced_not_returned_by_alloc)
$__internal_0_$__cuda_sm10x_tcgen05_guardrail_trap_col_being_dealloced_not_returned_by_alloc:
[----:B------:R-:W-:Y:S05]  /*a9f0*/  BPT.TRAP 0x1 ;  /* 0x000000040000795c */ /* 0x000fea0000300000 */
[----:B------:R-:W-:-:S04]  /*aa00*/  HFMA2 R3, -RZ, RZ, 0, 0 ;  /* 0x00000000ff037431 */ /* 0x000fc800000001ff */
[----:B------:R-:W-:Y:S05]  /*aa10*/  RET.REL.NODEC R2 `(_ZN7cutlass13device_kernelINS_4conv6kernel13ConvUniversalINS1_16ConvProblemShapeILNS1_8OperatorE0ELi3EEENS1_10collective14CollectiveConvINS1_47MainloopSm100TmaUmmaWarpSpecializedImplicitGemmILS5_0ELi13ELi3ELi1ELi2EN4cute5tupleIJNSA_1CILi2EEENSC_ILi1EEESE_EEEEENSB_IJNSC_ILi128EEESH_NSB_IJNSC_ILi64EEEEEEEEENS_6half_tESL_NSA_8TiledMMAINSA_8MMA_AtomIJNSA_26SM100_MMA_F16BF16_2x1SM_SSISL_SL_fLi128ELi128ELNSA_4UMMA5MajorE0ELSQ_0ELNSP_7ScaleInE0ELSR_0EEEEEENSA_6LayoutINSB_IJSE_SE_SE_EEENSB_IJNSC_ILi0EEESW_SW_EEEEENSB_IJNSA_10UnderscoreESZ_SZ_EEEEENS7_6detail27Sm100ImplicitGemmTileTraitsINSA_25SM100_TMA_2SM_LOAD_IM2COLENSA_14ComposedLayoutINSA_7SwizzleILi3ELi4ELi3EEENSA_18smem_ptr_flag_bitsILi16EEENSU_INSB_IJNSC_ILi8EEESI_EEENSB_IJSI_SE_EEEEEEEvEENS13_INSA_18SM100_TMA_2SM_LOADES1E_vEEEENS_8epilogue10collective18CollectiveEpilogueINS1J_23Sm100TmaWarpSpecializedILi4ELi2ELi16ELb1ELb0EEEJNSB_IJSI_SH_SJ_EEENSB_IJNSU_ISI_SE_EENSU_INSB_IJNSC_ILi16EEESD_EEENSB_IJSE_SI_EEEEEEEESL_NSB_IJNSB_IJllllEEESE_SW_EEESL_S1W_NS1J_6fusion15FusionCallbacksIS1N_NS1X_17LinearCombinationISL_fSL_fLNS_15FloatRoundStyleE2EEES1O_S1U_JEEENSA_5SM1004TMEM4LOAD26SM100_TMEM_LOAD_32dp32b16xENSA_20SM90_TMA_LOAD_IM2COLENS15_INS16_ILi1ELi4ELi3EEES19_NSU_INSB_IJS1A_S1Q_EEENSB_IJS1Q_SE_EEEEEEENSA_39AutoVectorizingCopyWithAssumedAlignmentILi128EEENSA_21SM90_TMA_STORE_IM2COLES2C_S2E_S2E_EEEvvEEEEvNT_6ParamsE) ;  /* 0xffffff5402787950 */ /* 0x000fea0003c3ffff */
        .weak           $__internal_1_$__cuda_sm10x_tcgen05_guardrail_trap_phase_invalid_during_alloc
        .type           $__internal_1_$__cuda_sm10x_tcgen05_guardrail_trap_phase_invalid_during_alloc,@function
        .size           $__internal_1_$__cuda_sm10x_tcgen05_guardrail_trap_phase_invalid_during_alloc,($__internal_2_$__cuda_sm10x_tcgen05_guardrail_trap_unallocated_columns_being_dealloced - $__internal_1_$__cuda_sm10x_tcgen05_guardrail_trap_phase_invalid_during_alloc)
$__internal_1_$__cuda_sm10x_tcgen05_guardrail_trap_phase_invalid_during_alloc:
[----:B------:R-:W-:Y:S05]  /*aa20*/  BPT.TRAP 0x1 ;  /* 0x000000040000795c */ /* 0x000fea0000300000 */
[----:B------:R-:W-:-:S04]  /*aa30*/  MOV R5, 0x0 ;  /* 0x0000000000057802 */ /* 0x000fc80000000f00 */
[----:B------:R-:W-:Y:S05]  /*aa40*/  RET.REL.NODEC R4 `(_ZN7cutlass13device_kernelINS_4conv6kernel13ConvUniversalINS1_16ConvProblemShapeILNS1_8OperatorE0ELi3EEENS1_10collective14CollectiveConvINS1_47MainloopSm100TmaUmmaWarpSpecializedImplicitGemmILS5_0ELi13ELi3ELi1ELi2EN4cute5tupleIJNSA_1CILi2EEENSC_ILi1EEESE_EEEEENSB_IJNSC_ILi128EEESH_NSB_IJNSC_ILi64EEEEEEEEENS_6half_tESL_NSA_8TiledMMAINSA_8MMA_AtomIJNSA_26SM100_MMA_F16BF16_2x1SM_SSISL_SL_fLi128ELi128ELNSA_4UMMA5MajorE0ELSQ_0ELNSP_7ScaleInE0ELSR_0EEEEEENSA_6LayoutINSB_IJSE_SE_SE_EEENSB_IJNSC_ILi0EEESW_SW_EEEEENSB_IJNSA_10UnderscoreESZ_SZ_EEEEENS7_6detail27Sm100ImplicitGemmTileTraitsINSA_25SM100_TMA_2SM_LOAD_IM2COLENSA_14ComposedLayoutINSA_7SwizzleILi3ELi4ELi3EEENSA_18smem_ptr_flag_bitsILi16EEENSU_INSB_IJNSC_ILi8EEESI_EEENSB_IJSI_SE_EEEEEEEvEENS13_INSA_18SM100_TMA_2SM_LOADES1E_vEEEENS_8epilogue10collective18CollectiveEpilogueINS1J_23Sm100TmaWarpSpecializedILi4ELi2ELi16ELb1ELb0EEEJNSB_IJSI_SH_SJ_EEENSB_IJNSU_ISI_SE_EENSU_INSB_IJNSC_ILi16EEESD_EEENSB_IJSE_SI_EEEEEEEESL_NSB_IJNSB_IJllllEEESE_SW_EEESL_S1W_NS1J_6fusion15FusionCallbacksIS1N_NS1X_17LinearCombinationISL_fSL_fLNS_15FloatRoundStyleE2EEES1O_S1U_JEEENSA_5SM1004TMEM4LOAD26SM100_TMEM_LOAD_32dp32b16xENSA_20SM90_TMA_LOAD_IM2COLENS15_INS16_ILi1ELi4ELi3EEES19_NSU_INSB_IJS1A_S1Q_EEENSB_IJS1Q_SE_EEEEEEENSA_39AutoVectorizingCopyWithAssumedAlignmentILi128EEENSA_21SM90_TMA_STORE_IM2COLES2C_S2E_S2E_EEEvvEEEEvNT_6ParamsE) ;  /* 0xffffff54046c7950 */ /* 0x000fea0003c3ffff */
        .weak           $__internal_2_$__cuda_sm10x_tcgen05_guardrail_trap_unallocated_columns_being_dealloced
        .type           $__internal_2_$__cuda_sm10x_tcgen05_guardrail_trap_unallocated_columns_being_dealloced,@function
        .size           $__internal_2_$__cuda_sm10x_tcgen05_guardrail_trap_unallocated_columns_being_dealloced,(.L_x_215 - $__internal_2_$__cuda_sm10x_tcgen05_guardrail_trap_unallocated_columns_being_dealloced)
$__internal_2_$__cuda_sm10x_tcgen05_guardrail_trap_unallocated_columns_being_dealloced:
[----:B------:R-:W-:Y:S05]  /*aa50*/  BPT.TRAP 0x1 ;  /* 0x000000040000795c */ /* 0x000fea0000300000 */
[----:B------:R-:W-:-:S04]  /*aa60*/  HFMA2 R3, -RZ, RZ, 0, 0 ;  /* 0x00000000ff037431 */ /* 0x000fc800000001ff */
[----:B------:R-:W-:Y:S05]  /*aa70*/  RET.REL.NODEC R2 `(_ZN7cutlass13device_kernelINS_4conv6kernel13ConvUniversalINS1_16ConvProblemShapeILNS1_8OperatorE0ELi3EEENS1_10collective14CollectiveConvINS1_47MainloopSm100TmaUmmaWarpSpecializedImplicitGemmILS5_0ELi13ELi3ELi1ELi2EN4cute5tupleIJNSA_1CILi2EEENSC_ILi1EEESE_EEEEENSB_IJNSC_ILi128EEESH_NSB_IJNSC_ILi64EEEEEEEEENS_6half_tESL_NSA_8TiledMMAINSA_8MMA_AtomIJNSA_26SM100_MMA_F16BF16_2x1SM_SSISL_SL_fLi128ELi128ELNSA_4UMMA5MajorE0ELSQ_0ELNSP_7ScaleInE0ELSR_0EEEEEENSA_6LayoutINSB_IJSE_SE_SE_EEENSB_IJNSC_ILi0EEESW_SW_EEEEENSB_IJNSA_10UnderscoreESZ_SZ_EEEEENS7_6detail27Sm100ImplicitGemmTileTraitsINSA_25SM100_TMA_2SM_LOAD_IM2COLENSA_14ComposedLayoutINSA_7SwizzleILi3ELi4ELi3EEENSA_18smem_ptr_flag_bitsILi16EEENSU_INSB_IJNSC_ILi8EEESI_EEENSB_IJSI_SE_EEEEEEEvEENS13_INSA_18SM100_TMA_2SM_LOADES1E_vEEEENS_8epilogue10collective18CollectiveEpilogueINS1J_23Sm100TmaWarpSpecializedILi4ELi2ELi16ELb1ELb0EEEJNSB_IJSI_SH_SJ_EEENSB_IJNSU_ISI_SE_EENSU_INSB_IJNSC_ILi16EEESD_EEENSB_IJSE_SI_EEEEEEEESL_NSB_IJNSB_IJllllEEESE_SW_EEESL_S1W_NS1J_6fusion15FusionCallbacksIS1N_NS1X_17LinearCombinationISL_fSL_fLNS_15FloatRoundStyleE2EEES1O_S1U_JEEENSA_5SM1004TMEM4LOAD26SM100_TMEM_LOAD_32dp32b16xENSA_20SM90_TMA_LOAD_IM2COLENS15_INS16_ILi1ELi4ELi3EEES19_NSU_INSB_IJS1A_S1Q_EEENSB_IJS1Q_SE_EEEEEEENSA_39AutoVectorizingCopyWithAssumedAlignmentILi128EEENSA_21SM90_TMA_STORE_IM2COLES2C_S2E_S2E_EEEvvEEEEvNT_6ParamsE) ;  /* 0xffffff5402607950 */ /* 0x000fea0003c3ffff */
.L_x_214:
[----:B------:R-:W-:-:S00]  /*aa80*/  BRA `(.L_x_214) ;  /* 0xfffffffc00fc7947 */ /* 0x000fc0000383ffff */
[----:B------:R-:W-:-:S00]  /*aa90*/  NOP ;  /* 0x0000000000007918 */ /* 0x000fc00000000000 */
        /* <DEDUP_REMOVED lines=14> */
.L_x_215:


//--------------------- .nv.global.init           --------------------------
	.section	.nv.global.init,"aw",@progbits
.nv.global.init:
	.type		$str$29,@object
	.size		$str$29,($str$30 - $str$29)
$str$29:
        /*0000*/ 	.byte	0x28, 0x61, 0x64, 0x64, 0x72, 0x65, 0x73, 0x73, 0x20, 0x26, 0x20, 0x6d, 0x61, 0x73, 0x6b, 0x29
        /*0010*/ 	.byte	0x20, 0x3d, 0x3d, 0x20, 0x30, 0x00
	.type		$str$30,@object
	.size		$str$30,($str$28 - $str$30)
$str$30:
        /*0016*/ 	.byte	0x2f, 0x74, 0x6d, 0x70, 0x2f, 0x63, 0x75, 0x74, 0x6c, 0x61, 0x73, 0x73, 0x5f, 0x73, 0x77, 0x65
        /*0026*/ 	.byte	0x65, 0x70, 0x5f, 0x73, 0x72, 0x63, 0x2f, 0x69, 0x6e, 0x63, 0x6c, 0x75, 0x64, 0x65, 0x2f, 0x63
        /*0036*/ 	.byte	0x75, 0x74, 0x65, 0x2f, 0x70, 0x6f, 0x69, 0x6e, 0x74, 0x65, 0x72, 0x5f, 0x66, 0x6c, 0x61, 0x67
        /*0046*/ 	.byte	0x67, 0x65, 0x64, 0x2e, 0x68, 0x70, 0x70, 0x00
	.type		$str$28,@object
	.size		$str$28,($str$27 - $str$28)
$str$28:
        /*004e*/ 	.byte	0x2f, 0x74, 0x6d, 0x70, 0x2f, 0x63, 0x75, 0x74, 0x6c, 0x61, 0x73, 0x73, 0x5f, 0x73, 0x77, 0x65
        /*005e*/ 	.byte	0x65, 0x70, 0x5f, 0x73, 0x72, 0x63, 0x2f, 0x69, 0x6e, 0x63, 0x6c, 0x75, 0x64, 0x65, 0x2f, 0x63
        /*006e*/ 	.byte	0x75, 0x74, 0x65, 0x2f, 0x61, 0x74, 0x6f, 0x6d, 0x2f, 0x63, 0x6f, 0x70, 0x79, 0x5f, 0x74, 0x72
        /*007e*/ 	.byte	0x61, 0x69, 0x74, 0x73, 0x5f, 0x73, 0x6d, 0x31, 0x30, 0x30, 0x2e, 0x68, 0x70, 0x70, 0x00
	.type		$str$27,@object
	.size		$str$27,(__unnamed_1 - $str$27)
$str$27:
        /*008d*/ 	.byte	0x28, 0x28, 0x75, 0x69, 0x6e, 0x74, 0x33, 0x32, 0x5f, 0x74, 0x28, 0x74, 0x68, 0x72, 0x65, 0x61
        /*009d*/ 	.byte	0x64, 0x49, 0x64, 0x78, 0x2e, 0x78, 0x29, 0x20, 0x2f, 0x20, 0x33, 0x32, 0x29, 0x20, 0x25, 0x20
        /*00ad*/ 	.byte	0x34, 0x29, 0x20, 0x3d, 0x3d, 0x20, 0x28, 0x28, 0x28, 0x74, 0x6d, 0x65, 0x6d, 0x5f, 0x61, 0x64
        /*00bd*/ 	.byte	0x64, 0x72, 0x20, 0x3e, 0x3e, 0x20, 0x31, 0x36, 0x29, 0x20, 0x2f, 0x20, 0x33, 0x32, 0x29, 0x20
        /*00cd*/ 	.byte	0x25, 0x20, 0x34, 0x29, 0x00
	.type		__unnamed_1,@object
	.size		__unnamed_1,(__unnamed_2 - __unnamed_1)
__unnamed_1:
        /*00d2*/ 	.byte	0x61, 0x75, 0x74, 0x6f, 0x20, 0x63, 0x75, 0x74, 0x65, 0x3a, 0x3a, 0x61, 0x73, 0x5f, 0x70, 0x6f
        /* <DEDUP_REMOVED lines=24> */
        /*0262*/ 	.byte	0x34, 0x38, 0x3e, 0x3e, 0x3e, 0x3e, 0x5d, 0x00
	.type		__unnamed_2,@object
	.size		__unnamed_2,(.L_2 - __unnamed_2)
__unnamed_2:
        /* <DEDUP_REMOVED lines=40> */
        /*04ea*/ 	.byte	0x3a, 0x3a, 0x43, 0x3c, 0x30, 0x3e, 0x3e, 0x3e, 0x3e, 0x5d, 0x00
.L_2:


//--------------------- .nv.shared._ZN7cutlass13device_kernelINS_4conv6kernel13ConvUniversalINS1_16ConvProblemShapeILNS1_8OperatorE0ELi3EEENS1_10collective14CollectiveConvINS1_47MainloopSm100TmaUmmaWarpSpecializedImplicitGemmILS5_0ELi13ELi3ELi1ELi2EN4cute5tupleIJNSA_1CILi2EEENSC_ILi1EEESE_EEEEENSB_IJNSC_ILi128EEESH_NSB_IJNSC_ILi64EEEEEEEEENS_6half_tESL_NSA_8TiledMMAINSA_8MMA_AtomIJNSA_26SM100_MMA_F16BF16_2x1SM_SSISL_SL_fLi128ELi128ELNSA_4UMMA5MajorE0ELSQ_0ELNSP_7ScaleInE0ELSR_0EEEEEENSA_6LayoutINSB_IJSE_SE_SE_EEENSB_IJNSC_ILi0EEESW_SW_EEEEENSB_IJNSA_10UnderscoreESZ_SZ_EEEEENS7_6detail27Sm100ImplicitGemmTileTraitsINSA_25SM100_TMA_2SM_LOAD_IM2COLENSA_14ComposedLayoutINSA_7SwizzleILi3ELi4ELi3EEENSA_18smem_ptr_flag_bitsILi16EEENSU_INSB_IJNSC_ILi8EEESI_EEENSB_IJSI_SE_EEEEEEEvEENS13_INSA_18SM100_TMA_2SM_LOADES1E_vEEEENS_8epilogue10collective18CollectiveEpilogueINS1J_23Sm100TmaWarpSpecializedILi4ELi2ELi16ELb1ELb0EEEJNSB_IJSI_SH_SJ_EEENSB_IJNSU_ISI_SE_EENSU_INSB_IJNSC_ILi16EEESD_EEENSB_IJSE_SI_EEEEEEEESL_NSB_IJNSB_IJllllEEESE_SW_EEESL_S1W_NS1J_6fusion15FusionCallbacksIS1N_NS1X_17LinearCombinationISL_fSL_fLNS_15FloatRoundStyleE2EEES1O_S1U_JEEENSA_5SM1004TMEM4LOAD26SM100_TMEM_LOAD_32dp32b16xENSA_20SM90_TMA_LOAD_IM2COLENS15_INS16_ILi1ELi4ELi3EEES19_NSU_INSB_IJS1A_S1Q_EEENSB_IJS1Q_SE_EEEEEEENSA_39AutoVectorizingCopyWithAssumedAlignmentILi128EEENSA_21SM90_TMA_STORE_IM2COLES2C_S2E_S2E_EEEvvEEEEvNT_6ParamsE --------------------------
	.section	.nv.shared._ZN7cutlass13device_kernelINS_4conv6kernel13ConvUniversalINS1_16ConvProblemShapeILNS1_8OperatorE0ELi3EEENS1_10collective14CollectiveConvINS1_47MainloopSm100TmaUmmaWarpSpecializedImplicitGemmILS5_0ELi13ELi3ELi1ELi2EN4cute5tupleIJNSA_1CILi2EEENSC_ILi1EEESE_EEEEENSB_IJNSC_ILi128EEESH_NSB_IJNSC_ILi64EEEEEEEEENS_6half_tESL_NSA_8TiledMMAINSA_8MMA_AtomIJNSA_26SM100_MMA_F16BF16_2x1SM_SSISL_SL_fLi128ELi128ELNSA_4UMMA5MajorE0ELSQ_0ELNSP_7ScaleInE0ELSR_0EEEEEENSA_6LayoutINSB_IJSE_SE_SE_EEENSB_IJNSC_ILi0EEESW_SW_EEEEENSB_IJNSA_10UnderscoreESZ_SZ_EEEEENS7_6detail27Sm100ImplicitGemmTileTraitsINSA_25SM100_TMA_2SM_LOAD_IM2COLENSA_14ComposedLayoutINSA_7SwizzleILi3ELi4ELi3EEENSA_18smem_ptr_flag_bitsILi16EEENSU_INSB_IJNSC_ILi8EEESI_EEENSB_IJSI_SE_EEEEEEEvEENS13_INSA_18SM100_TMA_2SM_LOADES1E_vEEEENS_8epilogue10collective18CollectiveEpilogueINS1J_23Sm100TmaWarpSpecializedILi4ELi2ELi16ELb1ELb0EEEJNSB_IJSI_SH_SJ_EEENSB_IJNSU_ISI_SE_EENSU_INSB_IJNSC_ILi16EEESD_EEENSB_IJSE_SI_EEEEEEEESL_NSB_IJNSB_IJllllEEESE_SW_EEESL_S1W_NS1J_6fusion15FusionCallbacksIS1N_NS1X_17LinearCombinationISL_fSL_fLNS_15FloatRoundStyleE2EEES1O_S1U_JEEENSA_5SM1004TMEM4LOAD26SM100_TMEM_LOAD_32dp32b16xENSA_20SM90_TMA_LOAD_IM2COLENS15_INS16_ILi1ELi4ELi3EEES19_NSU_INSB_IJS1A_S1Q_EEENSB_IJS1Q_SE_EEEEEEENSA_39AutoVectorizingCopyWithAssumedAlignmentILi128EEENSA_21SM90_TMA_STORE_IM2COLES2C_S2E_S2E_EEEvvEEEEvNT_6ParamsE,"aw",@nobits
	.sectionflags	@""
	.align	16
	.zero		1024


//--------------------- .nv.shared.reserved.0     --------------------------
	.section	.nv.shared.reserved.0,"aw",@nobits
	.weak		__nv_reservedSMEM_offset_0_alias
	.size		__nv_reservedSMEM_offset_0_alias, 0, 64
	.other		__nv_reservedSMEM_offset_0_alias,@"STO_CUDA_RESERVED_SHARED STV_DEFAULT"
__nv_reservedSMEM_offset_0_alias:
	.zero		0
.nv.shared.reserved.0:
	.zero		64
	.weak		__nv_reservedSMEM_tcgen05_partition
	.type		__nv_reservedSMEM_tcgen05_partition,@object
	.size		__nv_reservedSMEM_tcgen05_partition,(.L_0 - __nv_reservedSMEM_tcgen05_partition)
__nv_reservedSMEM_tcgen05_partition:
	.zero		32
.L_0:


//--------------------- .nv.global                --------------------------
	.section	.nv.global,"aw",@nobits
.nv.global:
	.type		_ZN39_INTERNAL_9e59710d_4_k_cu_650bcdb6_32004cute1_E,@object
	.size		_ZN39_INTERNAL_9e59710d_4_k_cu_650bcdb6_32004cute1_E,(_ZN39_INTERNAL_9e59710d_4_k_cu_650bcdb6_32004cuda3std3__45__cpo6cbeginE - _ZN39_INTERNAL_9e59710d_4_k_cu_650bcdb6_32004cute1_E)
_ZN39_INTERNAL_9e59710d_4_k_cu_650bcdb6_32004cute1_E:
	.zero		1
	.type		_ZN39_INTERNAL_9e59710d_4_k_cu_650bcdb6_32004cuda3std3__45__cpo6cbeginE,@object
	.size		_ZN39_INTERNAL_9e59710d_4_k_cu_650bcdb6_32004cuda3std3__45__cpo6cbeginE,(_ZN39_INTERNAL_9e59710d_4_k_cu_650bcdb6_32004cuda3std3__48in_placeE - _ZN39_INTERNAL_9e59710d_4_k_cu_650bcdb6_32004cuda3std3__45__cpo6cbeginE)
_ZN39_INTERNAL_9e59710d_4_k_cu_650bcdb6_32004cuda3std3__45__cpo6cbeginE:
	.zero		1
	.type		_ZN39_INTERNAL_9e59710d_4_k_cu_650bcdb6_32004cuda3std3__48in_placeE,@object
	.size		_ZN39_INTERNAL_9e59710d_4_k_cu_650bcdb6_32004cuda3std3__48in_placeE,(_ZN39_INTERNAL_9e59710d_4_k_cu_650bcdb6_32004cuda3std6ranges3__45__cpo9iter_moveE - _ZN39_INTERNAL_9e59710d_4_k_cu_650bcdb6_32004cuda3std3__48in_placeE)
_ZN39_INTERNAL_9e59710d_4_k_cu_650bcdb6_32004cuda3std3__48in_placeE:
	.zero		1
	.type		_ZN39_INTERNAL_9e59710d_4_k_cu_650bcdb6_32004cuda3std6ranges3__45__cpo9iter_moveE,@object
	.size		_ZN39_INTERNAL_9e59710d_4_k_cu_650bcdb6_32004cuda3std6ranges3__45__cpo9iter_moveE,(_ZN39_INTERNAL_9e59710d_4_k_cu_650bcdb6_32004cuda3std3__45__cpo5beginE - _ZN39_INTERNAL_9e59710d_4_k_cu_650bcdb6_32004cuda3std6ranges3__45__cpo9iter_moveE)
_ZN39_INTERNAL_9e59710d_4_k_cu_650bcdb6_32004cuda3std6ranges3__45__cpo9iter_moveE:
	.zero		1
	.type		_ZN39_INTERNAL_9e59710d_4_k_cu_650bcdb6_32004cuda3std3__45__cpo5beginE,@object
	.size		_ZN39_INTERNAL_9e59710d_4_k_cu_650bcdb6_32004cuda3std3__45__cpo5beginE,(_ZN39_INTERNAL_9e59710d_4_k_cu_650bcdb6_32004cuda3std3__441_GLOBAL__N__9e59710d_4_k_cu_650bcdb6_32006ignoreE - _ZN39_INTERNAL_9e59710d_4_k_cu_650bcdb6_32004cuda3std3__45__cpo5beginE)
_ZN39_INTERNAL_9e59710d_4_k_cu_650bcdb6_32004cuda3std3__45__cpo5beginE:
	.zero		1
	.type		_ZN39_INTERNAL_9e59710d_4_k_cu_650bcdb6_32004cuda3std3__441_GLOBAL__N__9e59710d_4_k_cu_650bcdb6_32006ignoreE,@object
	.size		_ZN39_INTERNAL_9e59710d_4_k_cu_650bcdb6_32004cuda3std3__441_GLOBAL__N__9e59710d_4_k_cu_650bcdb6_32006ignoreE,(_ZN39_INTERNAL_9e59710d_4_k_cu_650bcdb6_32004cute7productE - _ZN39_INTERNAL_9e59710d_4_k_cu_650bcdb6_32004cuda3std3__441_GLOBAL__N__9e59710d_4_k_cu_650bcdb6_32006ignoreE)
_ZN39_INTERNAL_9e59710d_4_k_cu_650bcdb6_32004cuda3std3__441_GLOBAL__N__9e59710d_4_k_cu_650bcdb6_32006ignoreE:
	.zero		1
	.type		_ZN39_INTERNAL_9e59710d_4_k_cu_650bcdb6_32004cute7productE,@object
	.size		_ZN39_INTERNAL_9e59710d_4_k_cu_650bcdb6_32004cute7productE,(_ZN39_INTERNAL_9e59710d_4_k_cu_650bcdb6_32004cuda3std3__45__cpo3endE - _ZN39_INTERNAL_9e59710d_4_k_cu_650bcdb6_32004cute7productE)
_ZN39_INTERNAL_9e59710d_4_k_cu_650bcdb6_32004cute7productE:
	.zero		1
	.type		_ZN39_INTERNAL_9e59710d_4_k_cu_650bcdb6_32004cuda3std3__45__cpo3endE,@object
	.size		_ZN39_INTERNAL_9e59710d_4_k_cu_650bcdb6_32004cuda3std3__45__cpo3endE,(_ZN39_INTERNAL_9e59710d_4_k_cu_650bcdb6_32004cuda3std3__419piecewise_constructE - _ZN39_INTERNAL_9e59710d_4_k_cu_650bcdb6_32004cuda3std3__45__cpo3endE)
_ZN39_INTERNAL_9e59710d_4_k_cu_650bcdb6_32004cuda3std3__45__cpo3endE:
	.zero		1
	.type		_ZN39_INTERNAL_9e59710d_4_k_cu_650bcdb6_32004cuda3std3__419piecewise_constructE,@object
	.size		_ZN39_INTERNAL_9e59710d_4_k_cu_650bcdb6_32004cuda3std3__419piecewise_constructE,(_ZN39_INTERNAL_9e59710d_4_k_cu_650bcdb6_32004cuda3std3__45__cpo4cendE - _ZN39_INTERNAL_9e59710d_4_k_cu_650bcdb6_32004cuda3std3__419piecewise_constructE)
_ZN39_INTERNAL_9e59710d_4_k_cu_650bcdb6_32004cuda3std3__419piecewise_constructE:
	.zero		1
	.type		_ZN39_INTERNAL_9e59710d_4_k_cu_650bcdb6_32004cuda3std3__45__cpo4cendE,@object
	.size		_ZN39_INTERNAL_9e59710d_4_k_cu_650bcdb6_32004cuda3std3__45__cpo4cendE,(_ZN39_INTERNAL_9e59710d_4_k_cu_650bcdb6_32004cuda3std6ranges3__45__cpo4swapE - _ZN39_INTERNAL_9e59710d_4_k_cu_650bcdb6_32004cuda3std3__45__cpo4cendE)
_ZN39_INTERNAL_9e59710d_4_k_cu_650bcdb6_32004cuda3std3__45__cpo4cendE:
	.zero		1
	.type		_ZN39_INTERNAL_9e59710d_4_k_cu_650bcdb6_32004cuda3std6ranges3__45__cpo4swapE,@object
	.size		_ZN39_INTERNAL_9e59710d_4_k_cu_650bcdb6_32004cuda3std6ranges3__45__cpo4swapE,(.L_10 - _ZN39_INTERNAL_9e59710d_4_k_cu_650bcdb6_32004cuda3std6ranges3__45__cpo4swapE)
_ZN39_INTERNAL_9e59710d_4_k_cu_650bcdb6_32004cuda3std6ranges3__45__cpo4swapE:
	.zero		1
.L_10:


//--------------------- .nv.constant0._ZN7cutlass13device_kernelINS_4conv6kernel13ConvUniversalINS1_16ConvProblemShapeILNS1_8OperatorE0ELi3EEENS1_10collective14CollectiveConvINS1_47MainloopSm100TmaUmmaWarpSpecializedImplicitGemmILS5_0ELi13ELi3ELi1ELi2EN4cute5tupleIJNSA_1CILi2EEENSC_ILi1EEESE_EEEEENSB_IJNSC_ILi128EEESH_NSB_IJNSC_ILi64EEEEEEEEENS_6half_tESL_NSA_8TiledMMAINSA_8MMA_AtomIJNSA_26SM100_MMA_F16BF16_2x1SM_SSISL_SL_fLi128ELi128ELNSA_4UMMA5MajorE0ELSQ_0ELNSP_7ScaleInE0ELSR_0EEEEEENSA_6LayoutINSB_IJSE_SE_SE_EEENSB_IJNSC_ILi0EEESW_SW_EEEEENSB_IJNSA_10UnderscoreESZ_SZ_EEEEENS7_6detail27Sm100ImplicitGemmTileTraitsINSA_25SM100_TMA_2SM_LOAD_IM2COLENSA_14ComposedLayoutINSA_7SwizzleILi3ELi4ELi3EEENSA_18smem_ptr_flag_bitsILi16EEENSU_INSB_IJNSC_ILi8EEESI_EEENSB_IJSI_SE_EEEEEEEvEENS13_INSA_18SM100_TMA_2SM_LOADES1E_vEEEENS_8epilogue10collective18CollectiveEpilogueINS1J_23Sm100TmaWarpSpecializedILi4ELi2ELi16ELb1ELb0EEEJNSB_IJSI_SH_SJ_EEENSB_IJNSU_ISI_SE_EENSU_INSB_IJNSC_ILi16EEESD_EEENSB_IJSE_SI_EEEEEEEESL_NSB_IJNSB_IJllllEEESE_SW_EEESL_S1W_NS1J_6fusion15FusionCallbacksIS1N_NS1X_17LinearCombinationISL_fSL_fLNS_15FloatRoundStyleE2EEES1O_S1U_JEEENSA_5SM1004TMEM4LOAD26SM100_TMEM_LOAD_32dp32b16xENSA_20SM90_TMA_LOAD_IM2COLENS15_INS16_ILi1ELi4ELi3EEES19_NSU_INSB_IJS1A_S1Q_EEENSB_IJS1Q_SE_EEEEEEENSA_39AutoVectorizingCopyWithAssumedAlignmentILi128EEENSA_21SM90_TMA_STORE_IM2COLES2C_S2E_S2E_EEEvvEEEEvNT_6ParamsE --------------------------
	.section	.nv.constant0._ZN7cutlass13device_kernelINS_4conv6kernel13ConvUniversalINS1_16ConvProblemShapeILNS1_8OperatorE0ELi3EEENS1_10collective14CollectiveConvINS1_47MainloopSm100TmaUmmaWarpSpecializedImplicitGemmILS5_0ELi13ELi3ELi1ELi2EN4cute5tupleIJNSA_1CILi2EEENSC_ILi1EEESE_EEEEENSB_IJNSC_ILi128EEESH_NSB_IJNSC_ILi64EEEEEEEEENS_6half_tESL_NSA_8TiledMMAINSA_8MMA_AtomIJNSA_26SM100_MMA_F16BF16_2x1SM_SSISL_SL_fLi128ELi128ELNSA_4UMMA5MajorE0ELSQ_0ELNSP_7ScaleInE0ELSR_0EEEEEENSA_6LayoutINSB_IJSE_SE_SE_EEENSB_IJNSC_ILi0EEESW_SW_EEEEENSB_IJNSA_10UnderscoreESZ_SZ_EEEEENS7_6detail27Sm100ImplicitGemmTileTraitsINSA_25SM100_TMA_2SM_LOAD_IM2COLENSA_14ComposedLayoutINSA_7SwizzleILi3ELi4ELi3EEENSA_18smem_ptr_flag_bitsILi16EEENSU_INSB_IJNSC_ILi8EEESI_EEENSB_IJSI_SE_EEEEEEEvEENS13_INSA_18SM100_TMA_2SM_LOADES1E_vEEEENS_8epilogue10collective18CollectiveEpilogueINS1J_23Sm100TmaWarpSpecializedILi4ELi2ELi16ELb1ELb0EEEJNSB_IJSI_SH_SJ_EEENSB_IJNSU_ISI_SE_EENSU_INSB_IJNSC_ILi16EEESD_EEENSB_IJSE_SI_EEEEEEEESL_NSB_IJNSB_IJllllEEESE_SW_EEESL_S1W_NS1J_6fusion15FusionCallbacksIS1N_NS1X_17LinearCombinationISL_fSL_fLNS_15FloatRoundStyleE2EEES1O_S1U_JEEENSA_5SM1004TMEM4LOAD26SM100_TMEM_LOAD_32dp32b16xENSA_20SM90_TMA_LOAD_IM2COLENS15_INS16_ILi1ELi4ELi3EEES19_NSU_INSB_IJS1A_S1Q_EEENSB_IJS1Q_SE_EEEEEEENSA_39AutoVectorizingCopyWithAssumedAlignmentILi128EEENSA_21SM90_TMA_STORE_IM2COLES2C_S2E_S2E_EEEvvEEEEvNT_6ParamsE,"a",@progbits
	.sectionflags	@""
	.align	4
.nv.constant0._ZN7cutlass13device_kernelINS_4conv6kernel13ConvUniversalINS1_16ConvProblemShapeILNS1_8OperatorE0ELi3EEENS1_10collective14CollectiveConvINS1_47MainloopSm100TmaUmmaWarpSpecializedImplicitGemmILS5_0ELi13ELi3ELi1ELi2EN4cute5tupleIJNSA_1CILi2EEENSC_ILi1EEESE_EEEEENSB_IJNSC_ILi128EEESH_NSB_IJNSC_ILi64EEEEEEEEENS_6half_tESL_NSA_8TiledMMAINSA_8MMA_AtomIJNSA_26SM100_MMA_F16BF16_2x1SM_SSISL_SL_fLi128ELi128ELNSA_4UMMA5MajorE0ELSQ_0ELNSP_7ScaleInE0ELSR_0EEEEEENSA_6LayoutINSB_IJSE_SE_SE_EEENSB_IJNSC_ILi0EEESW_SW_EEEEENSB_IJNSA_10UnderscoreESZ_SZ_EEEEENS7_6detail27Sm100ImplicitGemmTileTraitsINSA_25SM100_TMA_2SM_LOAD_IM2COLENSA_14ComposedLayoutINSA_7SwizzleILi3ELi4ELi3EEENSA_18smem_ptr_flag_bitsILi16EEENSU_INSB_IJNSC_ILi8EEESI_EEENSB_IJSI_SE_EEEEEEEvEENS13_INSA_18SM100_TMA_2SM_LOADES1E_vEEEENS_8epilogue10collective18CollectiveEpilogueINS1J_23Sm100TmaWarpSpecializedILi4ELi2ELi16ELb1ELb0EEEJNSB_IJSI_SH_SJ_EEENSB_IJNSU_ISI_SE_EENSU_INSB_IJNSC_ILi16EEESD_EEENSB_IJSE_SI_EEEEEEEESL_NSB_IJNSB_IJllllEEESE_SW_EEESL_S1W_NS1J_6fusion15FusionCallbacksIS1N_NS1X_17LinearCombinationISL_fSL_fLNS_15FloatRoundStyleE2EEES1O_S1U_JEEENSA_5SM1004TMEM4LOAD26SM100_TMEM_LOAD_32dp32b16xENSA_20SM90_TMA_LOAD_IM2COLENS15_INS16_ILi1ELi4ELi3EEES19_NSU_INSB_IJS1A_S1Q_EEENSB_IJS1Q_SE_EEEEEEENSA_39AutoVectorizingCopyWithAssumedAlignmentILi128EEENSA_21SM90_TMA_STORE_IM2COLES2C_S2E_S2E_EEEvvEEEEvNT_6ParamsE:
	.zero		3200


//--------------------- SYMBOLS --------------------------

	.type		.nv.reservedSmem.offset0,@object
	.size		.nv.reservedSmem.offset0,0x4
	.type		.nv.reservedSmem.cap,@object
	.size		.nv.reservedSmem.cap,0x4
	.type		__assertfail,@function
